	.headerflags	@"EF_CUDA_TEXMODE_UNIFIED EF_CUDA_64BIT_ADDRESS EF_CUDA_SM86 EF_CUDA_VIRTUAL_SM(EF_CUDA_SM86)"
	.elftype	@"ET_EXEC"


//--------------------- .nv.info                  --------------------------
	.section	.nv.info,"",@"SHT_CUDA_INFO"
	.align	4


	//----- nvinfo : EIATTR_REGCOUNT
	.align		4
        /*0000*/ 	.byte	0x04, 0x2f
        /*0002*/ 	.short	(.L_5 - .L_4)
	.align		4
.L_4:
        /*0004*/ 	.word	index@(triton_red_fused__to_copy_add_embedding_mean_mul_pow_rsqrt_5)
        /*0008*/ 	.word	0x00000030


	//----- nvinfo : EIATTR_MIN_STACK_SIZE
	.align		4
.L_5:
        /*000c*/ 	.byte	0x04, 0x12
        /*000e*/ 	.short	(.L_7 - .L_6)
	.align		4
.L_6:
        /*0010*/ 	.word	index@(triton_red_fused__to_copy_add_embedding_mean_mul_pow_rsqrt_5)
        /*0014*/ 	.word	0x00000000


	//----- nvinfo : EIATTR_FRAME_SIZE
	.align		4
.L_7:
        /*0018*/ 	.byte	0x04, 0x11
        /*001a*/ 	.short	(.L_9 - .L_8)
	.align		4
.L_8:
        /*001c*/ 	.word	index@(triton_red_fused__to_copy_add_embedding_mean_mul_pow_rsqrt_5)
        /*0020*/ 	.word	0x00000000


	//----- nvinfo : EIATTR_MIN_STACK_SIZE
	.align		4
.L_9:
        /*0024*/ 	.byte	0x04, 0x12
        /*0026*/ 	.short	(.L_11 - .L_10)
	.align		4
.L_10:
        /*0028*/ 	.word	index@(triton_red_fused__to_copy_add_embedding_mean_mul_pow_rsqrt_5)
        /*002c*/ 	.word	0x00000000
.L_11:


//--------------------- .nv.info.triton_red_fused__to_copy_add_embedding_mean_mul_pow_rsqrt_5 --------------------------
	.section	.nv.info.triton_red_fused__to_copy_add_embedding_mean_mul_pow_rsqrt_5,"",@"SHT_CUDA_INFO"
	.sectionflags	@""
	.align	4


	//----- nvinfo : EIATTR_CUDA_API_VERSION
	.align		4
        /*0000*/ 	.byte	0x04, 0x37
        /*0002*/ 	.short	(.L_13 - .L_12)
.L_12:
        /*0004*/ 	.word	0x0000007c


	//----- nvinfo : EIATTR_SW2861232_WAR
	.align		4
.L_13:
        /*0008*/ 	.byte	0x01, 0x35
	.zero		2


	//----- nvinfo : EIATTR_PARAM_CBANK
	.align		4
        /*000c*/ 	.byte	0x04, 0x0a
        /*000e*/ 	.short	(.L_15 - .L_14)
	.align		4
.L_14:
        /*0010*/ 	.word	index@(.nv.constant0.triton_red_fused__to_copy_add_embedding_mean_mul_pow_rsqrt_5)
        /*0014*/ 	.short	0x0160
        /*0016*/ 	.short	0x0038


	//----- nvinfo : EIATTR_CBANK_PARAM_SIZE
	.align		4
.L_15:
        /*0018*/ 	.byte	0x03, 0x19
        /*001a*/ 	.short	0x0038


	//----- nvinfo : EIATTR_KPARAM_INFO
	.align		4
        /*001c*/ 	.byte	0x04, 0x17
        /*001e*/ 	.short	(.L_17 - .L_16)
.L_16:
        /*0020*/ 	.word	0x00000000
        /*0024*/ 	.short	0x0007
        /*0026*/ 	.short	0x0030
        /*0028*/ 	.byte	0x00, 0xf4, 0x21, 0x00


	//----- nvinfo : EIATTR_KPARAM_INFO
	.align		4
.L_17:
        /*002c*/ 	.byte	0x04, 0x17
        /*002e*/ 	.short	(.L_19 - .L_18)
.L_18:
        /*0030*/ 	.word	0x00000000
        /*0034*/ 	.short	0x0006
        /*0036*/ 	.short	0x002c
        /*0038*/ 	.byte	0x00, 0xf0, 0x11, 0x00


	//----- nvinfo : EIATTR_KPARAM_INFO
	.align		4
.L_19:
        /*003c*/ 	.byte	0x04, 0x17
        /*003e*/ 	.short	(.L_21 - .L_20)
.L_20:
        /*0040*/ 	.word	0x00000000
        /*0044*/ 	.short	0x0005
        /*0046*/ 	.short	0x0028
        /*0048*/ 	.byte	0x00, 0xf0, 0x11, 0x00


	//----- nvinfo : EIATTR_KPARAM_INFO
	.align		4
.L_21:
        /*004c*/ 	.byte	0x04, 0x17
        /*004e*/ 	.short	(.L_23 - .L_22)
.L_22:
        /*0050*/ 	.word	0x00000000
        /*0054*/ 	.short	0x0004
        /*0056*/ 	.short	0x0020
        /*0058*/ 	.byte	0x00, 0xf4, 0x21, 0x00


	//----- nvinfo : EIATTR_KPARAM_INFO
	.align		4
.L_23:
        /*005c*/ 	.byte	0x04, 0x17
        /*005e*/ 	.short	(.L_25 - .L_24)
.L_24:
        /*0060*/ 	.word	0x00000000
        /*0064*/ 	.short	0x0003
        /*0066*/ 	.short	0x0018
        /*0068*/ 	.byte	0x00, 0xf4, 0x21, 0x00


	//----- nvinfo : EIATTR_KPARAM_INFO
	.align		4
.L_25:
        /*006c*/ 	.byte	0x04, 0x17
        /*006e*/ 	.short	(.L_27 - .L_26)
.L_26:
        /*0070*/ 	.word	0x00000000
        /*0074*/ 	.short	0x0002
        /*0076*/ 	.short	0x0010
        /*0078*/ 	.byte	0x00, 0xf4, 0x21, 0x00


	//----- nvinfo : EIATTR_KPARAM_INFO
	.align		4
.L_27:
        /*007c*/ 	.byte	0x04, 0x17
        /*007e*/ 	.short	(.L_29 - .L_28)
.L_28:
        /*0080*/ 	.word	0x00000000
        /*0084*/ 	.short	0x0001
        /*0086*/ 	.short	0x0008
        /*0088*/ 	.byte	0x00, 0xf4, 0x21, 0x00


	//----- nvinfo : EIATTR_KPARAM_INFO
	.align		4
.L_29:
        /*008c*/ 	.byte	0x04, 0x17
        /*008e*/ 	.short	(.L_31 - .L_30)
.L_30:
        /*0090*/ 	.word	0x00000000
        /*0094*/ 	.short	0x0000
        /*0096*/ 	.short	0x0000
        /*0098*/ 	.byte	0x00, 0xf4, 0x21, 0x00


	//----- nvinfo : EIATTR_MAXREG_COUNT
	.align		4
.L_31:
        /*009c*/ 	.byte	0x03, 0x1b
        /*009e*/ 	.short	0x00ff


	//----- nvinfo : EIATTR_EXTERNS
	.align		4
        /*00a0*/ 	.byte	0x04, 0x0f
        /*00a2*/ 	.short	(.L_33 - .L_32)


	//   ....[0]....
	.align		4
.L_32:
        /*00a4*/ 	.word	index@(__assertfail)


	//----- nvinfo : EIATTR_COOP_GROUP_MASK_REGIDS
	.align		4
.L_33:
        /*00a8*/ 	.byte	0x04, 0x29
        /*00aa*/ 	.short	(.L_35 - .L_34)


	//   ....[0]....
.L_34:
        /*00ac*/ 	.word	0xffffffff


	//   ....[1]....
        /*00b0*/ 	.word	0xffffffff


	//   ....[2]....
        /*00b4*/ 	.word	0xffffffff


	//   ....[3]....
        /*00b8*/ 	.word	0xffffffff


	//   ....[4]....
        /*00bc*/ 	.word	0xffffffff


	//   ....[5]....
        /*00c0*/ 	.word	0xffffffff


	//   ....[6]....
        /*00c4*/ 	.word	0xffffffff


	//   ....[7]....
        /*00c8*/ 	.word	0xffffffff


	//   ....[8]....
        /*00cc*/ 	.word	0xffffffff


	//   ....[9]....
        /*00d0*/ 	.word	0xffffffff


	//   ....[10]....
        /*00d4*/ 	.word	0xffffffff


	//   ....[11]....
        /*00d8*/ 	.word	0xffffffff


	//   ....[12]....
        /*00dc*/ 	.word	0xffffffff


	//----- nvinfo : EIATTR_COOP_GROUP_INSTR_OFFSETS
	.align		4
.L_35:
        /*00e0*/ 	.byte	0x04, 0x28
        /*00e2*/ 	.short	(.L_37 - .L_36)


	//   ....[0]....
.L_36:
        /*00e4*/ 	.word	0x00001460


	//   ....[1]....
        /*00e8*/ 	.word	0x00001470


	//   ....[2]....
        /*00ec*/ 	.word	0x000014a0


	//   ....[3]....
        /*00f0*/ 	.word	0x000014b0


	//   ....[4]....
        /*00f4*/ 	.word	0x000014f0


	//   ....[5]....
        /*00f8*/ 	.word	0x00001510


	//   ....[6]....
        /*00fc*/ 	.word	0x00001540


	//   ....[7]....
        /*0100*/ 	.word	0x00001550


	//   ....[8]....
        /*0104*/ 	.word	0x00001580


	//   ....[9]....
        /*0108*/ 	.word	0x00001590


	//   ....[10]....
        /*010c*/ 	.word	0x00001670


	//   ....[11]....
        /*0110*/ 	.word	0x00001690


	//   ....[12]....
        /*0114*/ 	.word	0x000016b0


	//----- nvinfo : EIATTR_SYSCALL_OFFSETS
	.align		4
.L_37:
        /*0118*/ 	.byte	0x04, 0x46
        /*011a*/ 	.short	(.L_39 - .L_38)


	//   ....[0]....
.L_38:
        /*011c*/ 	.word	0x000004b0


	//----- nvinfo : EIATTR_EXIT_INSTR_OFFSETS
	.align		4
.L_39:
        /*0120*/ 	.byte	0x04, 0x1c
        /*0122*/ 	.short	(.L_41 - .L_40)


	//   ....[0]....
.L_40:
        /*0124*/ 	.word	0x00002890


	//   ....[1]....
        /*0128*/ 	.word	0x000028b0


	//----- nvinfo : EIATTR_REQNTID
	.align		4
.L_41:
        /*012c*/ 	.byte	0x04, 0x10
        /*012e*/ 	.short	(.L_43 - .L_42)
.L_42:
        /*0130*/ 	.word	0x00000100
        /*0134*/ 	.word	0x00000001
        /*0138*/ 	.word	0x00000001
.L_43:


//--------------------- .nv.callgraph             --------------------------
	.section	.nv.callgraph,"",@"SHT_CUDA_CALLGRAPH"
	.align	4
	.sectionentsize	8
	.align		4
        /*0000*/ 	.word	0x00000000
	.align		4
        /*0004*/ 	.word	0xffffffff
	.align		4
        /*0008*/ 	.word	index@(triton_red_fused__to_copy_add_embedding_mean_mul_pow_rsqrt_5)
	.align		4
        /*000c*/ 	.word	index@(__assertfail)
	.align		4
        /*0010*/ 	.word	0x00000000
	.align		4
        /*0014*/ 	.word	0xfffffffe
	.align		4
        /*0018*/ 	.word	0x00000000
	.align		4
        /*001c*/ 	.word	0xfffffffd
	.align		4
        /*0020*/ 	.word	0x00000000
	.align		4
        /*0024*/ 	.word	0xfffffffc


//--------------------- .nv.rel.action            --------------------------
	.section	.nv.rel.action,"",@"SHT_CUDA_RELOCINFO"
	.align	8
	.sectionentsize	8
        /*0000*/ 	.byte	0x73, 0x00, 0x00, 0x00, 0x00, 0x00, 0x00, 0x00, 0x00, 0x00, 0x00, 0x11, 0x25, 0x00, 0x05, 0x36


//--------------------- .nv.constant4             --------------------------
	.section	.nv.constant4,"a",@progbits
	.align	8
	.align		8
.nv.constant4:
        /*0000*/ 	.dword	__assertfail
	.align		8
        /*0008*/ 	.dword	assertFunc_0
	.align		8
        /*0010*/ 	.dword	assertFile_0
	.align		8
        /*0018*/ 	.dword	assertMessage_0
	.align		8
        /*0020*/ 	.dword	_$_str


//--------------------- .nv.constant0.triton_red_fused__to_copy_add_embedding_mean_mul_pow_rsqrt_5 --------------------------
	.section	.nv.constant0.triton_red_fused__to_copy_add_embedding_mean_mul_pow_rsqrt_5,"a",@progbits
	.sectionflags	@""
	.align	4
.nv.constant0.triton_red_fused__to_copy_add_embedding_mean_mul_pow_rsqrt_5:
	.zero		408


//--------------------- .text.triton_red_fused__to_copy_add_embedding_mean_mul_pow_rsqrt_5 --------------------------
	.section	.text.triton_red_fused__to_copy_add_embedding_mean_mul_pow_rsqrt_5,"ax",@progbits
	.sectionflags	@"SHF_BARRIERS=1"
	.sectioninfo	@"SHI_REGISTERS=48"
	.align	128
        .global         triton_red_fused__to_copy_add_embedding_mean_mul_pow_rsqrt_5
        .type           triton_red_fused__to_copy_add_embedding_mean_mul_pow_rsqrt_5,@function
        .size           triton_red_fused__to_copy_add_embedding_mean_mul_pow_rsqrt_5,(.L_x_2 - triton_red_fused__to_copy_add_embedding_mean_mul_pow_rsqrt_5)
        .other          triton_red_fused__to_copy_add_embedding_mean_mul_pow_rsqrt_5,@"STO_CUDA_ENTRY STV_DEFAULT"
triton_red_fused__to_copy_add_embedding_mean_mul_pow_rsqrt_5:
.text.triton_red_fused__to_copy_add_embedding_mean_mul_pow_rsqrt_5:
[----:B------:R-:W-:Y:S02]  /*0000*/  MOV R1, c[0x0][0x28] ;  /* 0x00000a0000017a02 */ /* 0x000fe40000000f00 */
[----:B------:R-:W0:Y:S01]  /*0010*/  S2R R31, SR_CTAID.X ;  /* 0x00000000001f7919 */ /* 0x000e220000002500 */
[----:B------:R-:W-:Y:S01]  /*0020*/  MOV R11, 0x8 ;  /* 0x00000008000b7802 */ /* 0x000fe20000000f00 */
[----:B------:R-:W-:Y:S01]  /*0030*/  CS2R R4, SRZ ;  /* 0x0000000000047805 */ /* 0x000fe2000001ff00 */
[----:B------:R-:W-:Y:S01]  /*0040*/  CS2R R6, SRZ ;  /* 0x0000000000067805 */ /* 0x000fe2000001ff00 */
[----:B------:R-:W-:Y:S01]  /*0050*/  ULDC.64 UR4, c[0x0][0x118] ;  /* 0x0000460000047ab9 */ /* 0x000fe20000000a00 */
[----:B------:R-:W1:Y:S01]  /*0060*/  S2R R28, SR_TID.X ;  /* 0x00000000001c7919 */ /* 0x000e620000002100 */
[----:B0-----:R-:W-:-:S04]  /*0070*/  IMAD.SHL.U32 R8, R31, 0x2, RZ ;  /* 0x000000021f087824 */ /* 0x001fc800078e00ff */
[C---:B------:R-:W-:Y:S01]  /*0080*/  IMAD.WIDE R10, R8.reuse, R11, c[0x0][0x160] ;  /* 0x00005800080a7625 */ /* 0x040fe200078e020b */
[----:B------:R-:W-:-:S13]  /*0090*/  ISETP.GE.AND P1, PT, R8, 0x200, PT ;  /* 0x000002000800780c */ /* 0x000fda0003f26270 */
[----:B------:R-:W2:Y:S01]  /*00a0*/  @!P1 LDG.E.EL.128 R4, [R10.64] ;  /* 0x000000040a049981 */ /* 0x000ea2000c2e1d00 */
[----:B-1----:R-:W-:Y:S01]  /*00b0*/  IMAD.SHL.U32 R30, R28, 0x8, RZ ;  /* 0x000000081c1e7824 */ /* 0x002fe200078e00ff */
[----:B------:R-:W-:Y:S01]  /*00c0*/  IADD3 R29, R8, 0x1, RZ ;  /* 0x00000001081d7810 */ /* 0x000fe20007ffe0ff */
[----:B------:R-:W-:Y:S01]  /*00d0*/  CS2R R32, SRZ ;  /* 0x0000000000207805 */ /* 0x000fe2000001ff00 */
[----:B------:R-:W-:Y:S01]  /*00e0*/  SHF.L.U32 R31, R31, 0xd, RZ ;  /* 0x0000000d1f1f7819 */ /* 0x000fe200000006ff */
[----:B------:R-:W-:Y:S01]  /*00f0*/  CS2R R14, SRZ ;  /* 0x00000000000e7805 */ /* 0x000fe2000001ff00 */
[C---:B------:R-:W-:Y:S01]  /*0100*/  ISETP.GE.AND P3, PT, R29.reuse, 0x200, PT ;  /* 0x000002001d00780c */ /* 0x040fe20003f66270 */
[----:B------:R-:W-:Y:S01]  /*0110*/  IMAD.SHL.U32 R29, R29, 0x1000, RZ ;  /* 0x000010001d1d7824 */ /* 0x000fe200078e00ff */
[----:B------:R-:W-:Y:S01]  /*0120*/  LOP3.LUT R30, R30, 0x7f8, RZ, 0xc0, !PT ;  /* 0x000007f81e1e7812 */ /* 0x000fe200078ec0ff */
[----:B------:R-:W-:Y:S01]  /*0130*/  CS2R R24, SRZ ;  /* 0x0000000000187805 */ /* 0x000fe2000001ff00 */
[----:B------:R-:W-:Y:S01]  /*0140*/  SHF.R.S32.HI R23, RZ, 0x1f, R31 ;  /* 0x0000001fff177819 */ /* 0x000fe2000001141f */
[----:B------:R-:W-:Y:S01]  /*0150*/  CS2R R26, SRZ ;  /* 0x00000000001a7805 */ /* 0x000fe2000001ff00 */
[C---:B------:R-:W-:Y:S01]  /*0160*/  LOP3.LUT R0, R30.reuse, R31, RZ, 0xfc, !PT ;  /* 0x0000001f1e007212 */ /* 0x040fe200078efcff */
[----:B------:R-:W-:Y:S01]  /*0170*/  CS2R R16, SRZ ;  /* 0x0000000000107805 */ /* 0x000fe2000001ff00 */
[----:B------:R-:W-:Y:S01]  /*0180*/  LOP3.LUT R9, R30, R29, RZ, 0xfc, !PT ;  /* 0x0000001d1e097212 */ /* 0x000fe200078efcff */
[----:B------:R-:W-:Y:S01]  /*0190*/  CS2R R18, SRZ ;  /* 0x0000000000127805 */ /* 0x000fe2000001ff00 */
[C---:B------:R-:W-:Y:S01]  /*01a0*/  SHF.L.U32 R2, R0.reuse, 0x1, RZ ;  /* 0x0000000100027819 */ /* 0x040fe200000006ff */
[----:B------:R0:W5:Y:S01]  /*01b0*/  @!P1 LDG.E.EL.64 R14, [R10.64] ;  /* 0x000000040a0e9981 */ /* 0x000162000c2e1b00 */
[----:B------:R-:W-:Y:S01]  /*01c0*/  SHF.R.S32.HI R22, RZ, 0x1f, R29 ;  /* 0x0000001fff167819 */ /* 0x000fe2000001141d */
[----:B------:R-:W-:Y:S01]  /*01d0*/  IMAD.SHL.U32 R3, R9, 0x2, RZ ;  /* 0x0000000209037824 */ /* 0x000fe200078e00ff */
[----:B------:R-:W-:Y:S01]  /*01e0*/  SHF.L.U64.HI R0, R0, 0x1, R23 ;  /* 0x0000000100007819 */ /* 0x000fe20000010217 */
[----:B------:R0:W5:Y:S01]  /*01f0*/  @!P3 LDG.E.EL.64 R32, [R10.64+0x8] ;  /* 0x000008040a20b981 */ /* 0x000162000c2e1b00 */
[----:B------:R-:W-:-:S02]  /*0200*/  IADD3 R12, P0, R2, c[0x0][0x170], RZ ;  /* 0x00005c00020c7a10 */ /* 0x000fc40007f1e0ff */
[----:B------:R-:W-:Y:S02]  /*0210*/  SHF.L.U64.HI R9, R9, 0x1, R22 ;  /* 0x0000000109097819 */ /* 0x000fe40000010216 */
[----:B------:R-:W-:Y:S02]  /*0220*/  IADD3 R20, P2, R3, c[0x0][0x170], RZ ;  /* 0x00005c0003147a10 */ /* 0x000fe40007f5e0ff */
[----:B------:R-:W-:Y:S02]  /*0230*/  IADD3.X R13, R0, c[0x0][0x174], RZ, P0, !PT ;  /* 0x00005d00000d7a10 */ /* 0x000fe400007fe4ff */
[----:B------:R-:W-:-:S03]  /*0240*/  IADD3.X R21, R9, c[0x0][0x174], RZ, P2, !PT ;  /* 0x00005d0009157a10 */ /* 0x000fc600017fe4ff */
[----:B------:R0:W5:Y:S04]  /*0250*/  @!P1 LDG.E.EL.128 R24, [R12.64] ;  /* 0x000000040c189981 */ /* 0x000168000c2e1d00 */
[----:B------:R0:W5:Y:S01]  /*0260*/  @!P1 LDG.E.EL.128 R16, [R20.64] ;  /* 0x0000000414109981 */ /* 0x000162000c2e1d00 */
[----:B--2---:R-:W-:Y:S02]  /*0270*/  ISETP.GE.AND P0, PT, R5, RZ, PT ;  /* 0x000000ff0500720c */ /* 0x004fe40003f06270 */
[----:B------:R-:W-:Y:S02]  /*0280*/  IADD3 R37, P3, R4, 0x7d80, RZ ;  /* 0x00007d8004257810 */ /* 0x000fe40007f7e0ff */
[----:B------:R-:W-:Y:S02]  /*0290*/  IADD3 R35, P4, R6, 0x7d80, RZ ;  /* 0x00007d8006237810 */ /* 0x000fe40007f9e0ff */
[----:B------:R-:W-:-:S02]  /*02a0*/  ISETP.GE.AND P2, PT, R7, RZ, PT ;  /* 0x000000ff0700720c */ /* 0x000fc40003f46270 */
[----:B------:R-:W-:Y:S01]  /*02b0*/  SEL R4, R37, R4, !P0 ;  /* 0x0000000425047207 */ /* 0x000fe20004000000 */
[----:B------:R-:W-:Y:S01]  /*02c0*/  IMAD.X R37, RZ, RZ, R7, P4 ;  /* 0x000000ffff257224 */ /* 0x000fe200020e0607 */
[----:B------:R-:W-:Y:S02]  /*02d0*/  IADD3.X R39, RZ, R5, RZ, P3, !PT ;  /* 0x00000005ff277210 */ /* 0x000fe40001ffe4ff */
[----:B------:R-:W-:Y:S02]  /*02e0*/  SEL R35, R35, R6, !P2 ;  /* 0x0000000623237207 */ /* 0x000fe40005000000 */
[----:B------:R-:W-:Y:S02]  /*02f0*/  SEL R6, R37, R7, !P2 ;  /* 0x0000000725067207 */ /* 0x000fe40005000000 */
[----:B------:R-:W-:Y:S02]  /*0300*/  SEL R5, R39, R5, !P0 ;  /* 0x0000000527057207 */ /* 0x000fe40004000000 */
[----:B------:R-:W-:-:S04]  /*0310*/  ISETP.GT.U32.AND P2, PT, R4, R35, PT ;  /* 0x000000230400720c */ /* 0x000fc80003f44070 */
[----:B------:R-:W-:-:S04]  /*0320*/  ISETP.GT.U32.AND.EX P2, PT, R5, R6, PT, P2 ;  /* 0x000000060500720c */ /* 0x000fc80003f44120 */
[----:B------:R-:W-:Y:S02]  /*0330*/  SEL R4, R4, R35, P2 ;  /* 0x0000002304047207 */ /* 0x000fe40001000000 */
[----:B------:R-:W-:Y:S02]  /*0340*/  SEL R5, R5, R6, P2 ;  /* 0x0000000605057207 */ /* 0x000fe40001000000 */
[----:B------:R-:W-:Y:S02]  /*0350*/  ISETP.GT.AND P0, PT, R8, 0x1ff, PT ;  /* 0x000001ff0800780c */ /* 0x000fe40003f04270 */
[----:B------:R-:W-:-:S04]  /*0360*/  ISETP.LT.U32.AND P2, PT, R4, 0x7d80, PT ;  /* 0x00007d800400780c */ /* 0x000fc80003f41070 */
[----:B------:R-:W-:-:S13]  /*0370*/  ISETP.LT.U32.OR.EX P0, PT, R5, RZ, P0, P2 ;  /* 0x000000ff0500720c */ /* 0x000fda0000701520 */
[----:B------:R-:W-:Y:S05]  /*0380*/  @P0 BRA `(.L_x_0) ;  /* 0x0000013000000947 */ /* 0x000fea0003800000 */
[----:B0-----:R-:W-:Y:S01]  /*0390*/  MOV R34, 0x0 ;  /* 0x0000000000227802 */ /* 0x001fe20000000f00 */
[----:B------:R-:W-:Y:S01]  /*03a0*/  IMAD.MOV.U32 R5, RZ, RZ, c[0x4][0x1c] ;  /* 0x01000700ff057624 */ /* 0x000fe200078e00ff */
[----:B------:R-:W-:Y:S01]  /*03b0*/  MOV R4, c[0x4][0x18] ;  /* 0x0100060000047a02 */ /* 0x000fe20000000f00 */
[----:B------:R-:W-:Y:S01]  /*03c0*/  IMAD.MOV.U32 R7, RZ, RZ, c[0x4][0x14] ;  /* 0x01000500ff077624 */ /* 0x000fe200078e00ff */
[----:B------:R-:W-:Y:S01]  /*03d0*/  MOV R6, c[0x4][0x10] ;  /* 0x0100040000067a02 */ /* 0x000fe20000000f00 */
[----:B------:R-:W-:Y:S01]  /*03e0*/  IMAD.MOV.U32 R10, RZ, RZ, c[0x4][0x8] ;  /* 0x01000200ff0a7624 */ /* 0x000fe200078e00ff */
[----:B------:R-:W0:Y:S01]  /*03f0*/  LDC.64 R34, c[0x4][R34] ;  /* 0x0100000022227b82 */ /* 0x000e220000000a00 */
[----:B------:R-:W-:Y:S01]  /*0400*/  MOV R8, 0x2a ;  /* 0x0000002a00087802 */ /* 0x000fe20000000f00 */
[----:B------:R-:W-:Y:S01]  /*0410*/  IMAD.MOV.U32 R12, RZ, RZ, 0x1 ;  /* 0x00000001ff0c7424 */ /* 0x000fe200078e00ff */
[----:B------:R-:W-:Y:S02]  /*0420*/  MOV R11, c[0x4][0xc] ;  /* 0x01000300000b7a02 */ /* 0x000fe40000000f00 */
[----:B------:R-:W-:-:S03]  /*0430*/  MOV R13, RZ ;  /* 0x000000ff000d7202 */ /* 0x000fc60000000f00 */
[----:B------:R-:W-:-:S04]  /*0440*/  LEPC R20 ;  /* 0x000000000014734e */ /* 0x000fc80000000000 */
[----:B------:R-:W-:Y:S02]  /*0450*/  MOV R37, 0x4c0 ;  /* 0x000004c000257802 */ /* 0x000fe40000000f00 */
[----:B------:R-:W-:-:S02]  /*0460*/  MOV R36, 0x440 ;  /* 0x0000044000247802 */ /* 0x000fc40000000f00 */
[----:B------:R-:W-:Y:S02]  /*0470*/  MOV R39, 0x0 ;  /* 0x0000000000277802 */ /* 0x000fe40000000f00 */
[----:B------:R-:W-:Y:S02]  /*0480*/  MOV R38, 0x0 ;  /* 0x0000000000267802 */ /* 0x000fe40000000f00 */
[----:B------:R-:W-:-:S04]  /*0490*/  IADD3 R20, P0, P2, -R36, R37, R20 ;  /* 0x0000002524147210 */ /* 0x000fc80007a1e114 */
[----:B------:R-:W-:-:S04]  /*04a0*/  IADD3.X R21, ~R38, R39, R21, P0, P2 ;  /* 0x0000002726157210 */ /* 0x000fc800007e4515 */
[----:B0----5:R-:W-:Y:S05]  /*04b0*/  CALL.ABS.NOINC R34 ;  /* 0x0000000022007343 */ /* 0x021fea0003c00000 */
.L_x_0:
[C---:B0----5:R-:W-:Y:S01]  /*04c0*/  IMAD.SHL.U32 R7, R14.reuse, 0x1000, RZ ;  /* 0x000010000e077824 */ /* 0x061fe200078e00ff */
[----:B------:R-:W-:Y:S01]  /*04d0*/  SHF.L.U64.HI R6, R14, 0xc, R15 ;  /* 0x0000000c0e067819 */ /* 0x000fe2000001020f */
[----:B------:R-:W-:Y:S01]  /*04e0*/  IMAD.SHL.U32 R10, R30, 0x2, RZ ;  /* 0x000000021e0a7824 */ /* 0x000fe200078e00ff */
[----:B------:R-:W-:Y:S01]  /*04f0*/  BAR.SYNC.DEFER_BLOCKING 0x0 ;  /* 0x0000000000007b1d */ /* 0x000fe20000010000 */
[----:B------:R-:W-:Y:S01]  /*0500*/  ISETP.GE.AND P0, PT, R15, RZ, PT ;  /* 0x000000ff0f00720c */ /* 0x000fe20003f06270 */
[----:B------:R-:W-:Y:S01]  /*0510*/  CS2R R12, SRZ ;  /* 0x00000000000c7805 */ /* 0x000fe2000001ff00 */
[----:B------:R-:W-:Y:S01]  /*0520*/  IADD3 R4, P2, R7, 0x7d80000, RZ ;  /* 0x07d8000007047810 */ /* 0x000fe20007f5e0ff */
[----:B------:R-:W-:-:S03]  /*0530*/  CS2R R14, SRZ ;  /* 0x00000000000e7805 */ /* 0x000fc6000001ff00 */
[-C--:B------:R-:W-:Y:S02]  /*0540*/  IADD3.X R5, RZ, R6.reuse, RZ, P2, !PT ;  /* 0x00000006ff057210 */ /* 0x080fe400017fe4ff */
[----:B------:R-:W-:Y:S02]  /*0550*/  SEL R4, R4, R7, !P0 ;  /* 0x0000000704047207 */ /* 0x000fe40004000000 */
[----:B------:R-:W-:Y:S02]  /*0560*/  SEL R5, R5, R6, !P0 ;  /* 0x0000000605057207 */ /* 0x000fe40004000000 */
[----:B------:R-:W-:Y:S02]  /*0570*/  LEA R35, P2, R4, c[0x0][0x168], 0x1 ;  /* 0x00005a0004237a11 */ /* 0x000fe400078408ff */
[----:B------:R-:W-:Y:S02]  /*0580*/  SHF.L.U32 R6, R32, 0xc, RZ ;  /* 0x0000000c20067819 */ /* 0x000fe400000006ff */
[----:B------:R-:W-:-:S02]  /*0590*/  LEA.HI.X R4, R4, c[0x0][0x16c], R5, 0x1, P2 ;  /* 0x00005b0004047a11 */ /* 0x000fc400010f0c05 */
[----:B------:R-:W-:Y:S02]  /*05a0*/  IADD3 R34, P2, R10, R35, RZ ;  /* 0x000000230a227210 */ /* 0x000fe40007f5e0ff */
[----:B------:R-:W-:Y:S02]  /*05b0*/  ISETP.GE.AND P0, PT, R33, RZ, PT ;  /* 0x000000ff2100720c */ /* 0x000fe40003f06270 */
[----:B------:R-:W-:Y:S01]  /*05c0*/  SHF.L.U64.HI R33, R32, 0xc, R33 ;  /* 0x0000000c20217819 */ /* 0x000fe20000010221 */
[----:B------:R-:W-:Y:S01]  /*05d0*/  IMAD.X R35, RZ, RZ, R4, P2 ;  /* 0x000000ffff237224 */ /* 0x000fe200010e0604 */
[----:B------:R-:W-:-:S04]  /*05e0*/  IADD3 R7, P2, R6, 0x7d80000, RZ ;  /* 0x07d8000006077810 */ /* 0x000fc80007f5e0ff */
[-C--:B------:R-:W-:Y:S01]  /*05f0*/  IADD3.X R4, RZ, R33.reuse, RZ, P2, !PT ;  /* 0x00000021ff047210 */ /* 0x080fe200017fe4ff */
[----:B------:R-:W2:Y:S01]  /*0600*/  @!P1 LDG.E.EL.128 R12, [R34.64] ;  /* 0x00000004220c9981 */ /* 0x000ea2000c2e1d00 */
[----:B------:R-:W-:Y:S02]  /*0610*/  SEL R7, R7, R6, !P0 ;  /* 0x0000000607077207 */ /* 0x000fe40004000000 */
[----:B------:R-:W-:Y:S02]  /*0620*/  SEL R4, R4, R33, !P0 ;  /* 0x0000002104047207 */ /* 0x000fe40004000000 */
[----:B------:R-:W-:-:S04]  /*0630*/  LEA R33, P0, R7, c[0x0][0x168], 0x1 ;  /* 0x00005a0007217a11 */ /* 0x000fc800078008ff */
[----:B------:R-:W-:Y:S02]  /*0640*/  LEA.HI.X R7, R7, c[0x0][0x16c], R4, 0x1, P0 ;  /* 0x00005b0007077a11 */ /* 0x000fe400000f0c04 */
[----:B------:R-:W-:Y:S01]  /*0650*/  IADD3 R32, P0, R10, R33, RZ ;  /* 0x000000210a207210 */ /* 0x000fe20007f1e0ff */
[----:B------:R-:W-:-:S04]  /*0660*/  CS2R R4, SRZ ;  /* 0x0000000000047805 */ /* 0x000fc8000001ff00 */
[----:B------:R-:W-:Y:S02]  /*0670*/  IMAD.X R33, RZ, RZ, R7, P0 ;  /* 0x000000ffff217224 */ /* 0x000fe400000e0607 */
[----:B------:R-:W-:-:S06]  /*0680*/  CS2R R6, SRZ ;  /* 0x0000000000067805 */ /* 0x000fcc000001ff00 */
[----:B------:R-:W3:Y:S01]  /*0690*/  @!P1 LDG.E.EL.128 R4, [R32.64] ;  /* 0x0000000420049981 */ /* 0x000ee2000c2e1d00 */
[C---:B------:R-:W-:Y:S01]  /*06a0*/  IADD3 R20, P0, R30.reuse, R31, RZ ;  /* 0x0000001f1e147210 */ /* 0x040fe20007f1e0ff */
[----:B------:R-:W-:Y:S01]  /*06b0*/  IMAD.U32 R38, R27, 0x10000, RZ ;  /* 0x000100001b267824 */ /* 0x000fe200078e00ff */
[----:B------:R-:W-:Y:S01]  /*06c0*/  IADD3 R8, P2, R30, R29, RZ ;  /* 0x0000001d1e087210 */ /* 0x000fe20007f5e0ff */
[----:B------:R-:W-:Y:S01]  /*06d0*/  IMAD.U32 R30, R25, 0x10000, RZ ;  /* 0x00010000191e7824 */ /* 0x000fe200078e00ff */
[C---:B------:R-:W-:Y:S02]  /*06e0*/  PRMT R31, R24.reuse, 0x7632, R31 ;  /* 0x00007632181f7816 */ /* 0x040fe4000000001f */
[----:B------:R-:W-:Y:S02]  /*06f0*/  SHF.L.U32 R11, R24, 0x10, RZ ;  /* 0x00000010180b7819 */ /* 0x000fe400000006ff */
[C---:B------:R-:W-:Y:S02]  /*0700*/  PRMT R24, R26.reuse, 0x7632, R24 ;  /* 0x000076321a187816 */ /* 0x040fe40000000018 */
[----:B------:R-:W-:-:S02]  /*0710*/  SHF.L.U32 R29, R26, 0x10, RZ ;  /* 0x000000101a1d7819 */ /* 0x000fc400000006ff */
[----:B------:R-:W-:Y:S01]  /*0720*/  PRMT R21, R25, 0x7632, R21 ;  /* 0x0000763219157816 */ /* 0x000fe20000000015 */
[----:B------:R-:W-:Y:S01]  /*0730*/  IMAD.U32 R24, R24, 0x10000, RZ ;  /* 0x0001000018187824 */ /* 0x000fe200078e00ff */
[----:B------:R-:W-:Y:S02]  /*0740*/  PRMT R25, R27, 0x7632, R25 ;  /* 0x000076321b197816 */ /* 0x000fe40000000019 */
[----:B------:R-:W-:Y:S02]  /*0750*/  SHF.L.U32 R31, R31, 0x10, RZ ;  /* 0x000000101f1f7819 */ /* 0x000fe400000006ff */
[----:B------:R-:W-:Y:S02]  /*0760*/  SHF.L.U32 R21, R21, 0x10, RZ ;  /* 0x0000001015157819 */ /* 0x000fe400000006ff */
[----:B------:R-:W-:Y:S02]  /*0770*/  SHF.L.U32 R25, R25, 0x10, RZ ;  /* 0x0000001019197819 */ /* 0x000fe400000006ff */
[----:B------:R-:W-:-:S02]  /*0780*/  IADD3.X R23, RZ, R23, RZ, P0, !PT ;  /* 0x00000017ff177210 */ /* 0x000fc400007fe4ff */
[C---:B------:R-:W-:Y:S02]  /*0790*/  SHF.L.U32 R41, R18.reuse, 0x10, RZ ;  /* 0x0000001012297819 */ /* 0x040fe400000006ff */
[----:B------:R-:W-:-:S05]  /*07a0*/  PRMT R18, R18, 0x7632, R18 ;  /* 0x0000763212127816 */ /* 0x000fca0000000012 */
[----:B------:R-:W-:Y:S01]  /*07b0*/  IMAD.U32 R18, R18, 0x10000, RZ ;  /* 0x0001000012127824 */ /* 0x000fe200078e00ff */
[C---:B--2---:R-:W-:Y:S01]  /*07c0*/  PRMT R26, R12.reuse, 0x7632, R26 ;  /* 0x000076320c1a7816 */ /* 0x044fe2000000001a */
[C---:B------:R-:W-:Y:S01]  /*07d0*/  IMAD.U32 R27, R13.reuse, 0x10000, RZ ;  /* 0x000100000d1b7824 */ /* 0x040fe200078e00ff */
[----:B------:R-:W-:Y:S02]  /*07e0*/  SHF.L.U32 R36, R12, 0x10, RZ ;  /* 0x000000100c247819 */ /* 0x000fe400000006ff */
[----:B------:R-:W-:Y:S01]  /*07f0*/  PRMT R12, R13, 0x7632, R12 ;  /* 0x000076320d0c7816 */ /* 0x000fe2000000000c */
[----:B------:R-:W-:Y:S01]  /*0800*/  IMAD.U32 R26, R26, 0x10000, RZ ;  /* 0x000100001a1a7824 */ /* 0x000fe200078e00ff */
[----:B------:R-:W-:Y:S01]  /*0810*/  PRMT R13, R14, 0x7632, R13 ;  /* 0x000076320e0d7816 */ /* 0x000fe2000000000d */
[----:B------:R-:W-:Y:S01]  /*0820*/  FADD R30, R30, R27 ;  /* 0x0000001b1e1e7221 */ /* 0x000fe20000000000 */
[----:B------:R-:W-:Y:S01]  /*0830*/  SHF.L.U32 R42, R14, 0x10, RZ ;  /* 0x000000100e2a7819 */ /* 0x000fe200000006ff */
[----:B------:R-:W-:Y:S01]  /*0840*/  FADD R31, R31, R26 ;  /* 0x0000001a1f1f7221 */ /* 0x000fe20000000000 */
[----:B------:R-:W-:Y:S01]  /*0850*/  PRMT R14, R15, 0x7632, R14 ;  /* 0x000076320f0e7816 */ /* 0x000fe2000000000e */
[----:B------:R-:W-:Y:S01]  /*0860*/  IMAD.U32 R12, R12, 0x10000, RZ ;  /* 0x000100000c0c7824 */ /* 0x000fe200078e00ff */
[C---:B------:R-:W-:Y:S01]  /*0870*/  SHF.L.U32 R26, R16.reuse, 0x10, RZ ;  /* 0x00000010101a7819 */ /* 0x040fe200000006ff */
[----:B------:R-:W-:Y:S01]  /*0880*/  FADD R11, R11, R36 ;  /* 0x000000240b0b7221 */ /* 0x000fe20000000000 */
[----:B------:R-:W-:Y:S01]  /*0890*/  PRMT R16, R16, 0x7632, R16 ;  /* 0x0000763210107816 */ /* 0x000fe20000000010 */
[----:B------:R-:W-:Y:S01]  /*08a0*/  IMAD.U32 R15, R15, 0x10000, RZ ;  /* 0x000100000f0f7824 */ /* 0x000fe200078e00ff */
[----:B------:R-:W-:Y:S01]  /*08b0*/  SHF.L.U32 R13, R13, 0x10, RZ ;  /* 0x000000100d0d7819 */ /* 0x000fe200000006ff */
[----:B------:R-:W-:Y:S01]  /*08c0*/  FADD R29, R29, R42 ;  /* 0x0000002a1d1d7221 */ /* 0x000fe20000000000 */
[----:B------:R-:W-:Y:S01]  /*08d0*/  IMAD.U32 R14, R14, 0x10000, RZ ;  /* 0x000100000e0e7824 */ /* 0x000fe200078e00ff */
[----:B------:R-:W-:Y:S01]  /*08e0*/  FADD R36, R21, R12 ;  /* 0x0000000c15247221 */ /* 0x000fe20000000000 */
[----:B------:R-:W-:Y:S01]  /*08f0*/  SHF.L.U32 R16, R16, 0x10, RZ ;  /* 0x0000001010107819 */ /* 0x000fe200000006ff */
[----:B------:R-:W-:Y:S01]  /*0900*/  FADD R38, R38, R15 ;  /* 0x0000000f26267221 */ /* 0x000fe20000000000 */
[----:B------:R-:W-:Y:S01]  /*0910*/  FADD R37, R24, R13 ;  /* 0x0000000d18257221 */ /* 0x000fe20000000000 */
[----:B------:R-:W-:Y:S01]  /*0920*/  FADD R39, R25, R14 ;  /* 0x0000000e19277221 */ /* 0x000fe20000000000 */
[C---:B---3--:R-:W-:Y:S01]  /*0930*/  SHF.L.U32 R27, R4.reuse, 0x10, RZ ;  /* 0x00000010041b7819 */ /* 0x048fe200000006ff */
[----:B------:R-:W-:Y:S01]  /*0940*/  IMAD.U32 R42, R5, 0x10000, RZ ;  /* 0x00010000052a7824 */ /* 0x000fe200078e00ff */
[----:B------:R-:W-:Y:S01]  /*0950*/  PRMT R4, R4, 0x7632, R4 ;  /* 0x0000763204047816 */ /* 0x000fe20000000004 */
[----:B------:R-:W-:Y:S01]  /*0960*/  IMAD.U32 R15, R17, 0x10000, RZ ;  /* 0x00010000110f7824 */ /* 0x000fe200078e00ff */
[----:B------:R-:W-:Y:S01]  /*0970*/  PRMT R12, R5, 0x7632, R12 ;  /* 0x00007632050c7816 */ /* 0x000fe2000000000c */
[----:B------:R-:W-:Y:S01]  /*0980*/  FADD R24, R26, R27 ;  /* 0x0000001b1a187221 */ /* 0x000fe20000000000 */
[----:B------:R-:W-:Y:S01]  /*0990*/  IMAD.U32 R14, R6, 0x10000, RZ ;  /* 0x00010000060e7824 */ /* 0x000fe200078e00ff */
[----:B------:R-:W-:Y:S01]  /*09a0*/  PRMT R17, R17, 0x7632, R17 ;  /* 0x0000763211117816 */ /* 0x000fe20000000011 */
[----:B------:R-:W-:Y:S01]  /*09b0*/  IMAD.U32 R5, R4, 0x10000, RZ ;  /* 0x0001000004057824 */ /* 0x000fe200078e00ff */
[----:B------:R-:W-:Y:S01]  /*09c0*/  PRMT R6, R6, 0x7632, R6 ;  /* 0x0000763206067816 */ /* 0x000fe20000000006 */
[----:B------:R-:W-:Y:S01]  /*09d0*/  IMAD.U32 R12, R12, 0x10000, RZ ;  /* 0x000100000c0c7824 */ /* 0x000fe200078e00ff */
[----:B------:R-:W-:Y:S01]  /*09e0*/  IADD3.X R21, RZ, R22, RZ, P2, !PT ;  /* 0x00000016ff157210 */ /* 0x000fe200017fe4ff */
[----:B------:R-:W-:Y:S01]  /*09f0*/  FADD R26, R16, R5 ;  /* 0x00000005101a7221 */ /* 0x000fe20000000000 */
[----:B------:R-:W-:Y:S01]  /*0a00*/  IMAD.SHL.U32 R5, R20, 0x2, RZ ;  /* 0x0000000214057824 */ /* 0x000fe200078e00ff */
[----:B------:R-:W-:Y:S01]  /*0a10*/  SHF.L.U32 R17, R17, 0x10, RZ ;  /* 0x0000001011117819 */ /* 0x000fe200000006ff */
[----:B------:R-:W-:Y:S01]  /*0a20*/  FADD R25, R15, R42 ;  /* 0x0000002a0f197221 */ /* 0x000fe20000000000 */
[----:B------:R-:W-:Y:S01]  /*0a30*/  SHF.L.U32 R43, R6, 0x10, RZ ;  /* 0x00000010062b7819 */ /* 0x000fe200000006ff */
[----:B------:R-:W-:Y:S01]  /*0a40*/  IMAD.U32 R42, R19, 0x10000, RZ ;  /* 0x00010000132a7824 */ /* 0x000fe200078e00ff */
[C---:B------:R-:W-:Y:S01]  /*0a50*/  SHF.L.U64.HI R6, R8.reuse, 0x1, R21 ;  /* 0x0000000108067819 */ /* 0x040fe20000010215 */
[----:B------:R-:W-:Y:S01]  /*0a60*/  IMAD.SHL.U32 R8, R8, 0x2, RZ ;  /* 0x0000000208087824 */ /* 0x000fe200078e00ff */
[----:B------:R-:W-:Y:S01]  /*0a70*/  SHF.L.U64.HI R4, R20, 0x1, R23 ;  /* 0x0000000114047819 */ /* 0x000fe20000010217 */
[----:B------:R-:W-:Y:S01]  /*0a80*/  FADD R27, R17, R12 ;  /* 0x0000000c111b7221 */ /* 0x000fe20000000000 */
[----:B------:R-:W-:Y:S01]  /*0a90*/  IADD3 R16, P0, R5, c[0x0][0x170], RZ ;  /* 0x00005c0005107a10 */ /* 0x000fe20007f1e0ff */
[----:B------:R-:W-:Y:S01]  /*0aa0*/  FADD R41, R41, R14 ;  /* 0x0000000e29297221 */ /* 0x000fe20000000000 */
[----:B------:R-:W-:Y:S01]  /*0ab0*/  SHF.L.U32 R13, R7, 0x10, RZ ;  /* 0x00000010070d7819 */ /* 0x000fe200000006ff */
[----:B------:R-:W-:Y:S01]  /*0ac0*/  CS2R R14, SRZ ;  /* 0x00000000000e7805 */ /* 0x000fe2000001ff00 */
[----:B------:R-:W-:Y:S01]  /*0ad0*/  IADD3.X R17, R4, c[0x0][0x174], RZ, P0, !PT ;  /* 0x00005d0004117a10 */ /* 0x000fe200007fe4ff */
[----:B------:R-:W-:Y:S01]  /*0ae0*/  FADD R43, R18, R43 ;  /* 0x0000002b122b7221 */ /* 0x000fe20000000000 */
[----:B------:R-:W-:Y:S01]  /*0af0*/  IADD3 R44, P0, R8, c[0x0][0x170], RZ ;  /* 0x00005c00082c7a10 */ /* 0x000fe20007f1e0ff */
[----:B------:R-:W-:Y:S01]  /*0b00*/  FADD R42, R42, R13 ;  /* 0x0000000d2a2a7221 */ /* 0x000fe20000000000 */
[----:B------:R-:W-:Y:S01]  /*0b10*/  CS2R R20, SRZ ;  /* 0x0000000000147805 */ /* 0x000fe2000001ff00 */
[----:B------:R-:W-:Y:S01]  /*0b20*/  CS2R R12, SRZ ;  /* 0x00000000000c7805 */ /* 0x000fe2000001ff00 */
[----:B------:R-:W-:Y:S01]  /*0b30*/  CS2R R22, SRZ ;  /* 0x0000000000167805 */ /* 0x000fe2000001ff00 */
[----:B------:R-:W-:-:S04]  /*0b40*/  IADD3.X R45, R6, c[0x0][0x174], RZ, P0, !PT ;  /* 0x00005d00062d7a10 */ /* 0x000fc800007fe4ff */
[----:B------:R0:W2:Y:S04]  /*0b50*/  @!P1 LDG.E.EL.128 R12, [R16.64+0x1000] ;  /* 0x00100004100c9981 */ /* 0x0000a8000c2e1d00 */
[----:B------:R-:W3:Y:S01]  /*0b60*/  @!P1 LDG.E.EL.128 R20, [R44.64+0x1000] ;  /* 0x001000042c149981 */ /* 0x000ee2000c2e1d00 */
[----:B------:R-:W-:Y:S01]  /*0b70*/  PRMT R19, R19, 0x7632, R19 ;  /* 0x0000763213137816 */ /* 0x000fe20000000013 */
[----:B------:R-:W-:Y:S01]  /*0b80*/  ULDC.64 UR4, c[0x0][0x118] ;  /* 0x0000460000047ab9 */ /* 0x000fe20000000a00 */
[----:B------:R-:W-:Y:S02]  /*0b90*/  PRMT R18, R7, 0x7632, R18 ;  /* 0x0000763207127816 */ /* 0x000fe40000000012 */
[----:B------:R-:W-:Y:S01]  /*0ba0*/  SHF.L.U32 R7, R19, 0x10, RZ ;  /* 0x0000001013077819 */ /* 0x000fe200000006ff */
[----:B0-----:R-:W-:-:S02]  /*0bb0*/  CS2R R16, SRZ ;  /* 0x0000000000107805 */ /* 0x001fc4000001ff00 */
[----:B------:R-:W-:-:S04]  /*0bc0*/  IMAD.U32 R18, R18, 0x10000, RZ ;  /* 0x0001000012127824 */ /* 0x000fc800078e00ff */
[----:B------:R-:W-:Y:S02]  /*0bd0*/  FADD R7, R7, R18 ;  /* 0x0000001207077221 */ /* 0x000fe40000000000 */
[----:B------:R-:W-:Y:S01]  /*0be0*/  CS2R R18, SRZ ;  /* 0x0000000000127805 */ /* 0x000fe2000001ff00 */
[----:B------:R-:W-:Y:S06]  /*0bf0*/  BAR.SYNC.DEFER_BLOCKING 0x0 ;  /* 0x0000000000007b1d */ /* 0x000fec0000010000 */
[----:B------:R-:W4:Y:S01]  /*0c00*/  @!P1 LDG.E.EL.128 R16, [R32.64+0x1000] ;  /* 0x0010000420109981 */ /* 0x000f22000c2e1d00 */
[----:B---3--:R-:W-:Y:S01]  /*0c10*/  SHF.L.U32 R44, R20, 0x10, RZ ;  /* 0x00000010142c7819 */ /* 0x008fe200000006ff */
[----:B----4-:R-:W-:Y:S01]  /*0c20*/  IMAD.U32 R45, R16, 0x10000, RZ ;  /* 0x00010000102d7824 */ /* 0x010fe200078e00ff */
[----:B------:R-:W-:-:S02]  /*0c30*/  PRMT R16, R20, 0x7632, R16 ;  /* 0x0000763214107816 */ /* 0x000fc40000000010 */
[C---:B------:R-:W-:Y:S01]  /*0c40*/  SHF.L.U32 R20, R21.reuse, 0x10, RZ ;  /* 0x0000001015147819 */ /* 0x040fe200000006ff */
[--C-:B------:R-:W-:Y:S01]  /*0c50*/  FADD R44, R44, R45.reuse ;  /* 0x0000002d2c2c7221 */ /* 0x100fe20000000000 */
[C---:B------:R-:W-:Y:S02]  /*0c60*/  PRMT R45, R16.reuse, 0x7632, R45 ;  /* 0x00007632102d7816 */ /* 0x040fe4000000002d */
[----:B------:R-:W-:Y:S01]  /*0c70*/  SHF.L.U32 R16, R16, 0x10, RZ ;  /* 0x0000001010107819 */ /* 0x000fe200000006ff */
[----:B------:R-:W-:Y:S01]  /*0c80*/  FMUL R44, R44, R44 ;  /* 0x0000002c2c2c7220 */ /* 0x000fe20000400000 */
[----:B------:R-:W-:Y:S01]  /*0c90*/  PRMT R21, R21, 0x7632, R21 ;  /* 0x0000763215157816 */ /* 0x000fe20000000015 */
[----:B------:R-:W-:Y:S02]  /*0ca0*/  IMAD.U32 R45, R45, 0x10000, RZ ;  /* 0x000100002d2d7824 */ /* 0x000fe400078e00ff */
[----:B------:R-:W-:Y:S01]  /*0cb0*/  FFMA R24, R24, R24, R44 ;  /* 0x0000001818187223 */ /* 0x000fe2000000002c */
[----:B------:R-:W-:Y:S01]  /*0cc0*/  SHF.L.U32 R21, R21, 0x10, RZ ;  /* 0x0000001015157819 */ /* 0x000fe200000006ff */
[----:B------:R-:W-:-:S03]  /*0cd0*/  FADD R16, R16, R45 ;  /* 0x0000002d10107221 */ /* 0x000fc60000000000 */
[----:B------:R-:W-:Y:S01]  /*0ce0*/  FSEL R24, R24, RZ, !P1 ;  /* 0x000000ff18187208 */ /* 0x000fe20004800000 */
[----:B------:R-:W-:-:S04]  /*0cf0*/  FMUL R45, R16, R16 ;  /* 0x00000010102d7220 */ /* 0x000fc80000400000 */
[----:B------:R-:W-:-:S05]  /*0d00*/  FFMA R45, R26, R26, R45 ;  /* 0x0000001a1a2d7223 */ /* 0x000fca000000002d */
[----:B------:R-:W-:Y:S01]  /*0d10*/  FSEL R16, R45, RZ, !P1 ;  /* 0x000000ff2d107208 */ /* 0x000fe20004800000 */
[C---:B------:R-:W-:Y:S01]  /*0d20*/  IMAD.U32 R45, R17.reuse, 0x10000, RZ ;  /* 0x00010000112d7824 */ /* 0x040fe200078e00ff */
[----:B------:R-:W-:-:S03]  /*0d30*/  PRMT R17, R17, 0x7632, R17 ;  /* 0x0000763211117816 */ /* 0x000fc60000000011 */
[----:B------:R-:W-:Y:S01]  /*0d40*/  FADD R45, R20, R45 ;  /* 0x0000002d142d7221 */ /* 0x000fe20000000000 */
[----:B------:R-:W-:Y:S01]  /*0d50*/  FADD R16, R16, R24 ;  /* 0x0000001810107221 */ /* 0x000fe20000000000 */
[----:B------:R-:W-:Y:S02]  /*0d60*/  IMAD.U32 R20, R17, 0x10000, RZ ;  /* 0x0001000011147824 */ /* 0x000fe400078e00ff */
[----:B------:R-:W-:Y:S02]  /*0d70*/  FMUL R24, R45, R45 ;  /* 0x0000002d2d187220 */ /* 0x000fe40000400000 */
[----:B------:R-:W-:Y:S01]  /*0d80*/  FADD R20, R21, R20 ;  /* 0x0000001415147221 */ /* 0x000fe20000000000 */
[----:B------:R-:W-:Y:S01]  /*0d90*/  IMAD.U32 R21, R18, 0x10000, RZ ;  /* 0x0001000012157824 */ /* 0x000fe200078e00ff */
[----:B------:R-:W-:Y:S02]  /*0da0*/  FFMA R25, R25, R25, R24 ;  /* 0x0000001919197223 */ /* 0x000fe40000000018 */
[----:B------:R-:W-:Y:S01]  /*0db0*/  FMUL R24, R20, R20 ;  /* 0x0000001414187220 */ /* 0x000fe20000400000 */
[----:B------:R-:W-:-:S02]  /*0dc0*/  SHF.L.U32 R20, R22, 0x10, RZ ;  /* 0x0000001016147819 */ /* 0x000fc400000006ff */
[----:B------:R-:W-:Y:S01]  /*0dd0*/  FSEL R25, R25, RZ, !P1 ;  /* 0x000000ff19197208 */ /* 0x000fe20004800000 */
[----:B------:R-:W-:Y:S02]  /*0de0*/  FFMA R17, R27, R27, R24 ;  /* 0x0000001b1b117223 */ /* 0x000fe40000000018 */
[----:B------:R-:W-:Y:S01]  /*0df0*/  CS2R R26, SRZ ;  /* 0x00000000001a7805 */ /* 0x000fe2000001ff00 */
[----:B------:R-:W-:Y:S01]  /*0e00*/  PRMT R22, R22, 0x7632, R22 ;  /* 0x0000763216167816 */ /* 0x000fe20000000016 */
[----:B------:R-:W-:Y:S01]  /*0e10*/  FADD R16, R25, R16 ;  /* 0x0000001019107221 */ /* 0x000fe20000000000 */
[----:B------:R-:W-:Y:S01]  /*0e20*/  PRMT R18, R18, 0x7632, R18 ;  /* 0x0000763212127816 */ /* 0x000fe20000000012 */
[----:B------:R-:W-:Y:S01]  /*0e30*/  CS2R R24, SRZ ;  /* 0x0000000000187805 */ /* 0x000fe2000001ff00 */
[----:B------:R-:W-:-:S05]  /*0e40*/  FADD R20, R20, R21 ;  /* 0x0000001514147221 */ /* 0x000fca0000000000 */
[----:B------:R-:W3:Y:S01]  /*0e50*/  @!P1 LDG.E.EL.128 R24, [R34.64+0x1000] ;  /* 0x0010000422189981 */ /* 0x000ee2000c2e1d00 */
[----:B------:R-:W-:Y:S01]  /*0e60*/  SHF.L.U32 R22, R22, 0x10, RZ ;  /* 0x0000001016167819 */ /* 0x000fe200000006ff */
[----:B------:R-:W-:Y:S01]  /*0e70*/  IMAD.U32 R21, R18, 0x10000, RZ ;  /* 0x0001000012157824 */ /* 0x000fe200078e00ff */
[----:B------:R-:W-:Y:S01]  /*0e80*/  FSEL R45, R17, RZ, !P1 ;  /* 0x000000ff112d7208 */ /* 0x000fe20004800000 */
[----:B------:R-:W-:Y:S01]  /*0e90*/  FMUL R20, R20, R20 ;  /* 0x0000001414147220 */ /* 0x000fe20000400000 */
[----:B------:R-:W-:Y:S01]  /*0ea0*/  SHF.L.U32 R18, R23, 0x10, RZ ;  /* 0x0000001017127819 */ /* 0x000fe200000006ff */
[----:B------:R-:W-:Y:S01]  /*0eb0*/  FADD R17, R22, R21 ;  /* 0x0000001516117221 */ /* 0x000fe20000000000 */
[----:B------:R-:W-:Y:S01]  /*0ec0*/  IMAD.U32 R21, R19, 0x10000, RZ ;  /* 0x0001000013157824 */ /* 0x000fe200078e00ff */
[----:B------:R-:W-:Y:S01]  /*0ed0*/  PRMT R23, R23, 0x7632, R23 ;  /* 0x0000763217177816 */ /* 0x000fe20000000017 */
[----:B------:R-:W-:Y:S01]  /*0ee0*/  FFMA R41, R41, R41, R20 ;  /* 0x0000002929297223 */ /* 0x000fe20000000014 */
[----:B------:R-:W-:Y:S01]  /*0ef0*/  PRMT R19, R19, 0x7632, R19 ;  /* 0x0000763213137816 */ /* 0x000fe20000000013 */
[----:B------:R-:W-:Y:S01]  /*0f00*/  FADD R21, R18, R21 ;  /* 0x0000001512157221 */ /* 0x000fe20000000000 */
[----:B------:R-:W-:Y:S01]  /*0f10*/  SHF.L.U32 R23, R23, 0x10, RZ ;  /* 0x0000001017177819 */ /* 0x000fe200000006ff */
[----:B------:R-:W-:Y:S01]  /*0f20*/  FMUL R20, R17, R17 ;  /* 0x0000001111147220 */ /* 0x000fe20000400000 */
[----:B------:R-:W-:Y:S01]  /*0f30*/  FSEL R41, R41, RZ, !P1 ;  /* 0x000000ff29297208 */ /* 0x000fe20004800000 */
[----:B------:R-:W-:Y:S01]  /*0f40*/  IMAD.U32 R18, R19, 0x10000, RZ ;  /* 0x0001000013127824 */ /* 0x000fe200078e00ff */
[----:B------:R-:W-:Y:S01]  /*0f50*/  FADD R16, R45, R16 ;  /* 0x000000102d107221 */ /* 0x000fe20000000000 */
[----:B------:R-:W-:Y:S01]  /*0f60*/  FMUL R21, R21, R21 ;  /* 0x0000001515157220 */ /* 0x000fe20000400000 */
[----:B------:R-:W-:Y:S01]  /*0f70*/  FFMA R20, R43, R43, R20 ;  /* 0x0000002b2b147223 */ /* 0x000fe20000000014 */
[----:B------:R-:W-:Y:S01]  /*0f80*/  FADD R23, R23, R18 ;  /* 0x0000001217177221 */ /* 0x000fe20000000000 */
[----:B------:R-:W-:Y:S01]  /*0f90*/  FADD R22, R41, R16 ;  /* 0x0000001029167221 */ /* 0x000fe20000000000 */
[----:B------:R-:W-:Y:S01]  /*0fa0*/  FFMA R42, R42, R42, R21 ;  /* 0x0000002a2a2a7223 */ /* 0x000fe20000000015 */
[----:B--2---:R-:W-:Y:S01]  /*0fb0*/  IMAD.U32 R17, R13, 0x10000, RZ ;  /* 0x000100000d117824 */ /* 0x004fe200078e00ff */
[----:B------:R-:W-:Y:S01]  /*0fc0*/  FMUL R16, R23, R23 ;  /* 0x0000001717107220 */ /* 0x000fe20000400000 */
[----:B------:R-:W-:-:S02]  /*0fd0*/  FSEL R21, R20, RZ, !P1 ;  /* 0x000000ff14157208 */ /* 0x000fc40004800000 */
[----:B------:R-:W-:Y:S01]  /*0fe0*/  SHF.L.U32 R18, R12, 0x10, RZ ;  /* 0x000000100c127819 */ /* 0x000fe200000006ff */
[----:B------:R-:W-:Y:S01]  /*0ff0*/  FFMA R7, R7, R7, R16 ;  /* 0x0000000707077223 */ /* 0x000fe20000000010 */
[----:B------:R-:W-:Y:S01]  /*1000*/  LOP3.LUT P0, RZ, R28, 0x1f, RZ, 0xc0, !PT ;  /* 0x0000001f1cff7812 */ /* 0x000fe2000780c0ff */
[----:B------:R-:W-:Y:S01]  /*1010*/  FADD R16, R21, R22 ;  /* 0x0000001615107221 */ /* 0x000fe20000000000 */
[----:B------:R-:W-:Y:S02]  /*1020*/  PRMT R21, R12, 0x7632, R21 ;  /* 0x000076320c157816 */ /* 0x000fe40000000015 */
[----:B------:R-:W-:Y:S02]  /*1030*/  SHF.L.U32 R12, R14, 0x10, RZ ;  /* 0x000000100e0c7819 */ /* 0x000fe400000006ff */
[----:B------:R-:W-:Y:S01]  /*1040*/  FSEL R7, R7, RZ, !P1 ;  /* 0x000000ff07077208 */ /* 0x000fe20004800000 */
[----:B------:R-:W-:Y:S01]  /*1050*/  IMAD.U32 R21, R21, 0x10000, RZ ;  /* 0x0001000015157824 */ /* 0x000fe200078e00ff */
[----:B------:R-:W-:-:S02]  /*1060*/  ISETP.GE.AND P2, PT, R28, 0x10, PT ;  /* 0x000000101c00780c */ /* 0x000fc40003f46270 */
[C---:B---3--:R-:W-:Y:S01]  /*1070*/  SHF.L.U32 R19, R24.reuse, 0x10, RZ ;  /* 0x0000001018137819 */ /* 0x048fe200000006ff */
[----:B------:R-:W-:Y:S01]  /*1080*/  IMAD.U32 R20, R25, 0x10000, RZ ;  /* 0x0001000019147824 */ /* 0x000fe200078e00ff */
[----:B------:R-:W-:Y:S01]  /*1090*/  PRMT R24, R24, 0x7632, R24 ;  /* 0x0000763218187816 */ /* 0x000fe20000000018 */
[----:B------:R-:W-:Y:S01]  /*10a0*/  IMAD.U32 R22, R27, 0x10000, RZ ;  /* 0x000100001b167824 */ /* 0x000fe200078e00ff */
[----:B------:R-:W-:Y:S01]  /*10b0*/  PRMT R25, R25, 0x7632, R25 ;  /* 0x0000763219197816 */ /* 0x000fe20000000019 */
[--C-:B------:R-:W-:Y:S01]  /*10c0*/  FADD R17, R17, R20.reuse ;  /* 0x0000001411117221 */ /* 0x100fe20000000000 */
[----:B------:R-:W-:Y:S01]  /*10d0*/  SHF.L.U32 R24, R24, 0x10, RZ ;  /* 0x0000001018187819 */ /* 0x000fe200000006ff */
[----:B------:R-:W-:Y:S01]  /*10e0*/  FADD R18, R18, R19 ;  /* 0x0000001312127221 */ /* 0x000fe20000000000 */
[----:B------:R-:W-:Y:S01]  /*10f0*/  PRMT R20, R13, 0x7632, R20 ;  /* 0x000076320d147816 */ /* 0x000fe20000000014 */
[----:B------:R-:W-:Y:S01]  /*1100*/  IMAD.U32 R23, R26, 0x10000, RZ ;  /* 0x000100001a177824 */ /* 0x000fe200078e00ff */
[----:B------:R-:W-:Y:S01]  /*1110*/  PRMT R13, R15, 0x7632, R13 ;  /* 0x000076320f0d7816 */ /* 0x000fe2000000000d */
[----:B------:R-:W-:Y:S01]  /*1120*/  FADD R21, R21, R24 ;  /* 0x0000001815157221 */ /* 0x000fe20000000000 */
[----:B------:R-:W-:Y:S01]  /*1130*/  SHF.L.U32 R15, R15, 0x10, RZ ;  /* 0x000000100f0f7819 */ /* 0x000fe200000006ff */
[----:B------:R-:W-:Y:S01]  /*1140*/  IMAD.U32 R25, R25, 0x10000, RZ ;  /* 0x0001000019197824 */ /* 0x000fe200078e00ff */
[----:B------:R-:W-:Y:S01]  /*1150*/  PRMT R19, R14, 0x7632, R19 ;  /* 0x000076320e137816 */ /* 0x000fe20000000013 */
[----:B------:R-:W-:Y:S01]  /*1160*/  FMUL R24, R18, R18 ;  /* 0x0000001212187220 */ /* 0x000fe20000400000 */
[----:B------:R-:W-:Y:S01]  /*1170*/  PRMT R26, R26, 0x7632, R26 ;  /* 0x000076321a1a7816 */ /* 0x000fe2000000001a */
[----:B------:R-:W-:Y:S01]  /*1180*/  FADD R15, R15, R22 ;  /* 0x000000160f0f7221 */ /* 0x000fe20000000000 */
[----:B------:R-:W-:Y:S01]  /*1190*/  SHF.L.U32 R20, R20, 0x10, RZ ;  /* 0x0000001014147819 */ /* 0x000fe200000006ff */
[----:B------:R-:W-:Y:S01]  /*11a0*/  FMUL R22, R21, R21 ;  /* 0x0000001515167220 */ /* 0x000fe20000400000 */
[----:B------:R-:W-:Y:S01]  /*11b0*/  SHF.L.U32 R19, R19, 0x10, RZ ;  /* 0x0000001013137819 */ /* 0x000fe200000006ff */
[----:B------:R-:W-:Y:S01]  /*11c0*/  IMAD.U32 R26, R26, 0x10000, RZ ;  /* 0x000100001a1a7824 */ /* 0x000fe200078e00ff */
[----:B------:R-:W-:Y:S01]  /*11d0*/  FFMA R24, R11, R11, R24 ;  /* 0x0000000b0b187223 */ /* 0x000fe20000000018 */
[----:B------:R-:W-:Y:S01]  /*11e0*/  FADD R20, R20, R25 ;  /* 0x0000001914147221 */ /* 0x000fe20000000000 */
[----:B------:R-:W-:Y:S01]  /*11f0*/  FMUL R17, R17, R17 ;  /* 0x0000001111117220 */ /* 0x000fe20000400000 */
[----:B------:R-:W-:Y:S01]  /*1200*/  FFMA R22, R31, R31, R22 ;  /* 0x0000001f1f167223 */ /* 0x000fe20000000016 */
[----:B------:R-:W-:Y:S01]  /*1210*/  PRMT R14, R27, 0x7632, R14 ;  /* 0x000076321b0e7816 */ /* 0x000fe2000000000e */
[----:B------:R-:W-:Y:S01]  /*1220*/  FADD R12, R12, R23 ;  /* 0x000000170c0c7221 */ /* 0x000fe20000000000 */
[----:B------:R-:W-:Y:S01]  /*1230*/  FADD R18, R19, R26 ;  /* 0x0000001a13127221 */ /* 0x000fe20000000000 */
[----:B------:R-:W-:Y:S01]  /*1240*/  FFMA R17, R30, R30, R17 ;  /* 0x0000001e1e117223 */ /* 0x000fe20000000011 */
[----:B------:R-:W-:Y:S01]  /*1250*/  FMUL R11, R20, R20 ;  /* 0x00000014140b7220 */ /* 0x000fe20000400000 */
[----:B------:R-:W-:Y:S01]  /*1260*/  FSEL R19, R24, RZ, !P1 ;  /* 0x000000ff18137208 */ /* 0x000fe20004800000 */
[----:B------:R-:W-:Y:S01]  /*1270*/  IMAD.U32 R14, R14, 0x10000, RZ ;  /* 0x000100000e0e7824 */ /* 0x000fe200078e00ff */
[----:B------:R-:W-:Y:S01]  /*1280*/  FSEL R22, R22, RZ, !P1 ;  /* 0x000000ff16167208 */ /* 0x000fe20004800000 */
[----:B------:R-:W-:Y:S01]  /*1290*/  FMUL R12, R12, R12 ;  /* 0x0000000c0c0c7220 */ /* 0x000fe20000400000 */
[----:B------:R-:W-:Y:S01]  /*12a0*/  SHF.L.U32 R13, R13, 0x10, RZ ;  /* 0x000000100d0d7819 */ /* 0x000fe200000006ff */
[----:B------:R-:W-:Y:S01]  /*12b0*/  FFMA R11, R36, R36, R11 ;  /* 0x00000024240b7223 */ /* 0x000fe2000000000b */
[----:B------:R-:W-:Y:S01]  /*12c0*/  FSEL R17, R17, RZ, !P1 ;  /* 0x000000ff11117208 */ /* 0x000fe20004800000 */
[----:B------:R-:W-:Y:S01]  /*12d0*/  FADD R22, R22, R19 ;  /* 0x0000001316167221 */ /* 0x000fe20000000000 */
[----:B------:R-:W-:Y:S01]  /*12e0*/  FFMA R12, R29, R29, R12 ;  /* 0x0000001d1d0c7223 */ /* 0x000fe2000000000c */
[----:B------:R-:W-:Y:S01]  /*12f0*/  FADD R13, R13, R14 ;  /* 0x0000000e0d0d7221 */ /* 0x000fe20000000000 */
[----:B------:R-:W-:Y:S01]  /*1300*/  FMUL R18, R18, R18 ;  /* 0x0000001212127220 */ /* 0x000fe20000400000 */
[----:B------:R-:W-:Y:S01]  /*1310*/  FSEL R14, R11, RZ, !P1 ;  /* 0x000000ff0b0e7208 */ /* 0x000fe20004800000 */
[----:B------:R-:W-:Y:S01]  /*1320*/  FADD R17, R17, R22 ;  /* 0x0000001611117221 */ /* 0x000fe20000000000 */
[----:B------:R-:W-:Y:S01]  /*1330*/  FMUL R15, R15, R15 ;  /* 0x0000000f0f0f7220 */ /* 0x000fe20000400000 */
[----:B------:R-:W-:Y:S01]  /*1340*/  FFMA R18, R37, R37, R18 ;  /* 0x0000002525127223 */ /* 0x000fe20000000012 */
[----:B------:R-:W-:Y:S01]  /*1350*/  FSEL R11, R12, RZ, !P1 ;  /* 0x000000ff0c0b7208 */ /* 0x000fe20004800000 */
[----:B------:R-:W-:Y:S01]  /*1360*/  FADD R14, R14, R17 ;  /* 0x000000110e0e7221 */ /* 0x000fe20000000000 */
[----:B------:R-:W-:Y:S01]  /*1370*/  FFMA R15, R38, R38, R15 ;  /* 0x00000026260f7223 */ /* 0x000fe2000000000f */
[----:B------:R-:W-:Y:S01]  /*1380*/  FMUL R12, R13, R13 ;  /* 0x0000000d0d0c7220 */ /* 0x000fe20000400000 */
[----:B------:R-:W-:Y:S01]  /*1390*/  FSEL R18, R18, RZ, !P1 ;  /* 0x000000ff12127208 */ /* 0x000fe20004800000 */
[----:B------:R-:W-:Y:S01]  /*13a0*/  FADD R13, R11, R14 ;  /* 0x0000000e0b0d7221 */ /* 0x000fe20000000000 */
[----:B------:R-:W-:Y:S01]  /*13b0*/  FSEL R11, R42, RZ, !P1 ;  /* 0x000000ff2a0b7208 */ /* 0x000fe20004800000 */
[----:B------:R-:W-:Y:S01]  /*13c0*/  FFMA R12, R39, R39, R12 ;  /* 0x00000027270c7223 */ /* 0x000fe2000000000c */
[----:B------:R-:W-:Y:S01]  /*13d0*/  FSEL R15, R15, RZ, !P1 ;  /* 0x000000ff0f0f7208 */ /* 0x000fe20004800000 */
[----:B------:R-:W-:Y:S01]  /*13e0*/  FADD R18, R18, R13 ;  /* 0x0000000d12127221 */ /* 0x000fe20000000000 */
[----:B------:R-:W-:Y:S01]  /*13f0*/  IADD3 R38, P3, R3, c[0x0][0x170], RZ ;  /* 0x00005c0003267a10 */ /* 0x000fe20007f7e0ff */
[----:B------:R-:W-:Y:S01]  /*1400*/  FADD R16, R11, R16 ;  /* 0x000000100b107221 */ /* 0x000fe20000000000 */
[----:B------:R-:W-:Y:S01]  /*1410*/  FSEL R12, R12, RZ, !P1 ;  /* 0x000000ff0c0c7208 */ /* 0x000fe20004800000 */
[----:B------:R-:W-:Y:S01]  /*1420*/  FADD R15, R15, R18 ;  /* 0x000000120f0f7221 */ /* 0x000fe20000000000 */
[----:B------:R-:W-:Y:S01]  /*1430*/  IADD3.X R39, R9, c[0x0][0x174], RZ, P3, !PT ;  /* 0x00005d0009277a10 */ /* 0x000fe20001ffe4ff */
[----:B------:R-:W-:-:S02]  /*1440*/  FADD R7, R7, R16 ;  /* 0x0000001007077221 */ /* 0x000fc40000000000 */
[----:B------:R-:W-:-:S03]  /*1450*/  FADD R12, R12, R15 ;  /* 0x0000000f0c0c7221 */ /* 0x000fc60000000000 */
[----:B------:R-:W0:Y:S04]  /*1460*/  SHFL.BFLY PT, R14, R7, 0x10, 0x1f ;  /* 0x0e001f00070e7f89 */ /* 0x000e2800000e0000 */
[----:B------:R-:W1:Y:S01]  /*1470*/  SHFL.BFLY PT, R11, R12, 0x10, 0x1f ;  /* 0x0e001f000c0b7f89 */ /* 0x000e6200000e0000 */
[----:B0-----:R-:W-:Y:S01]  /*1480*/  FADD R15, R7, R14 ;  /* 0x0000000e070f7221 */ /* 0x001fe20000000000 */
[----:B-1----:R-:W-:-:S04]  /*1490*/  FADD R11, R12, R11 ;  /* 0x0000000b0c0b7221 */ /* 0x002fc80000000000 */
[----:B------:R-:W0:Y:S04]  /*14a0*/  SHFL.BFLY PT, R16, R15, 0x8, 0x1f ;  /* 0x0d001f000f107f89 */ /* 0x000e2800000e0000 */
[----:B------:R-:W1:Y:S01]  /*14b0*/  SHFL.BFLY PT, R14, R11, 0x8, 0x1f ;  /* 0x0d001f000b0e7f89 */ /* 0x000e6200000e0000 */
[----:B0-----:R-:W-:Y:S01]  /*14c0*/  FADD R16, R15, R16 ;  /* 0x000000100f107221 */ /* 0x001fe20000000000 */
[----:B------:R-:W-:Y:S01]  /*14d0*/  SHF.R.U32.HI R15, RZ, 0x5, R28 ;  /* 0x00000005ff0f7819 */ /* 0x000fe2000001161c */
[----:B-1----:R-:W-:-:S03]  /*14e0*/  FADD R14, R11, R14 ;  /* 0x0000000e0b0e7221 */ /* 0x002fc60000000000 */
[----:B------:R-:W0:Y:S01]  /*14f0*/  SHFL.BFLY PT, R17, R16, 0x4, 0x1f ;  /* 0x0c801f0010117f89 */ /* 0x000e2200000e0000 */
[----:B------:R-:W-:-:S03]  /*1500*/  SHF.L.U32 R15, R15, 0x2, RZ ;  /* 0x000000020f0f7819 */ /* 0x000fc600000006ff */
[----:B------:R-:W1:Y:S01]  /*1510*/  SHFL.BFLY PT, R13, R14, 0x4, 0x1f ;  /* 0x0c801f000e0d7f89 */ /* 0x000e6200000e0000 */
[----:B0-----:R-:W-:Y:S01]  /*1520*/  FADD R17, R16, R17 ;  /* 0x0000001110117221 */ /* 0x001fe20000000000 */
[----:B-1----:R-:W-:-:S04]  /*1530*/  FADD R13, R14, R13 ;  /* 0x0000000d0e0d7221 */ /* 0x002fc80000000000 */
[----:B------:R-:W0:Y:S04]  /*1540*/  SHFL.BFLY PT, R18, R17, 0x2, 0x1f ;  /* 0x0c401f0011127f89 */ /* 0x000e2800000e0000 */
[----:B------:R-:W1:Y:S01]  /*1550*/  SHFL.BFLY PT, R12, R13, 0x2, 0x1f ;  /* 0x0c401f000d0c7f89 */ /* 0x000e6200000e0000 */
[----:B0-----:R-:W-:Y:S01]  /*1560*/  FADD R18, R17, R18 ;  /* 0x0000001211127221 */ /* 0x001fe20000000000 */
[----:B-1----:R-:W-:-:S04]  /*1570*/  FADD R12, R13, R12 ;  /* 0x0000000c0d0c7221 */ /* 0x002fc80000000000 */
[----:B------:R-:W0:Y:S04]  /*1580*/  SHFL.BFLY PT, R11, R18, 0x1, 0x1f ;  /* 0x0c201f00120b7f89 */ /* 0x000e2800000e0000 */
[----:B------:R-:W1:Y:S01]  /*1590*/  SHFL.BFLY PT, R7, R12, 0x1, 0x1f ;  /* 0x0c201f000c077f89 */ /* 0x000e6200000e0000 */
[----:B0-----:R-:W-:Y:S01]  /*15a0*/  FADD R20, R18, R11 ;  /* 0x0000000b12147221 */ /* 0x001fe20000000000 */
[----:B------:R-:W-:Y:S01]  /*15b0*/  LOP3.LUT R11, R15, 0x1c, RZ, 0xe2, !PT ;  /* 0x0000001c0f0b7812 */ /* 0x000fe200078ee2ff */
[----:B------:R-:W-:Y:S01]  /*15c0*/  CS2R R18, SRZ ;  /* 0x0000000000127805 */ /* 0x000fe2000001ff00 */
[----:B-1----:R-:W-:-:S03]  /*15d0*/  FADD R14, R12, R7 ;  /* 0x000000070c0e7221 */ /* 0x002fc60000000000 */
[----:B------:R-:W-:Y:S04]  /*15e0*/  @!P0 STS [R11+0x20], R20 ;  /* 0x000020140b008388 */ /* 0x000fe80000000800 */
[----:B------:R0:W-:Y:S04]  /*15f0*/  @!P0 STS [R11], R14 ;  /* 0x0000000e0b008388 */ /* 0x0001e80000000800 */
[----:B------:R-:W-:Y:S01]  /*1600*/  BAR.SYNC.DEFER_BLOCKING 0x0 ;  /* 0x0000000000007b1d */ /* 0x000fe20000010000 */
[----:B------:R-:W-:-:S04]  /*1610*/  LOP3.LUT P0, RZ, R28, 0x7, RZ, 0xc0, !PT ;  /* 0x000000071cff7812 */ /* 0x000fc8000780c0ff */
[----:B------:R-:W-:Y:S01]  /*1620*/  ISETP.LT.AND P0, PT, R28, 0x10, !P0 ;  /* 0x000000101c00780c */ /* 0x000fe20004701270 */
[----:B0-----:R-:W-:Y:S01]  /*1630*/  CS2R R14, SRZ ;  /* 0x00000000000e7805 */ /* 0x001fe2000001ff00 */
[----:B------:R-:W0:Y:S01]  /*1640*/  @!P2 LDS R40, [R28.X4] ;  /* 0x000000001c28a984 */ /* 0x000e220000004800 */
[----:B------:R-:W-:-:S04]  /*1650*/  IADD3 R30, P2, R2, c[0x0][0x170], RZ ;  /* 0x00005c00021e7a10 */ /* 0x000fc80007f5e0ff */
[----:B------:R-:W-:Y:S01]  /*1660*/  IADD3.X R31, R0, c[0x0][0x174], RZ, P2, !PT ;  /* 0x00005d00001f7a10 */ /* 0x000fe200017fe4ff */
[----:B0-----:R-:W0:Y:S02]  /*1670*/  SHFL.BFLY PT, R7, R40, 0x4, 0x1f ;  /* 0x0c801f0028077f89 */ /* 0x001e2400000e0000 */
[----:B0-----:R-:W-:-:S05]  /*1680*/  FADD R7, R40, R7 ;  /* 0x0000000728077221 */ /* 0x001fca0000000000 */
[----:B------:R-:W0:Y:S02]  /*1690*/  SHFL.BFLY PT, R12, R7, 0x2, 0x1f ;  /* 0x0c401f00070c7f89 */ /* 0x000e2400000e0000 */
[----:B0-----:R-:W-:-:S05]  /*16a0*/  FADD R16, R7, R12 ;  /* 0x0000000c07107221 */ /* 0x001fca0000000000 */
[----:B------:R-:W0:Y:S02]  /*16b0*/  SHFL.BFLY PT, R13, R16, 0x1, 0x1f ;  /* 0x0c201f00100d7f89 */ /* 0x000e2400000e0000 */
[----:B0-----:R-:W-:Y:S02]  /*16c0*/  FADD R21, R16, R13 ;  /* 0x0000000d10157221 */ /* 0x001fe40000000000 */
[----:B------:R-:W-:Y:S01]  /*16d0*/  CS2R R12, SRZ ;  /* 0x00000000000c7805 */ /* 0x000fe2000001ff00 */
[----:B------:R-:W-:Y:S02]  /*16e0*/  CS2R R16, SRZ ;  /* 0x0000000000107805 */ /* 0x000fe4000001ff00 */
[----:B------:R0:W-:Y:S04]  /*16f0*/  @P0 STS [R28.X4], R21 ;  /* 0x000000151c000388 */ /* 0x0001e80000004800 */
[----:B------:R-:W-:Y:S01]  /*1700*/  BAR.SYNC.DEFER_BLOCKING 0x0 ;  /* 0x0000000000007b1d */ /* 0x000fe20000010000 */
[----:B------:R-:W-:-:S05]  /*1710*/  IADD3 R36, P0, R10, c[0x0][0x178], RZ ;  /* 0x00005e000a247a10 */ /* 0x000fca0007f1e0ff */
[----:B------:R-:W-:Y:S01]  /*1720*/  IMAD.X R37, RZ, RZ, c[0x0][0x17c], P0 ;  /* 0x00005f00ff257624 */ /* 0x000fe200000e06ff */
[----:B------:R1:W2:Y:S04]  /*1730*/  @!P1 LDG.E.EF.128 R12, [R30.64] ;  /* 0x000000041e0c9981 */ /* 0x0002a8000c0e1d00 */
[----:B------:R3:W4:Y:S01]  /*1740*/  @!P1 LDG.E.EF.128 R16, [R38.64] ;  /* 0x0000000426109981 */ /* 0x000722000c0e1d00 */
[----:B0-----:R-:W-:Y:S01]  /*1750*/  CS2R R20, SRZ ;  /* 0x0000000000147805 */ /* 0x001fe2000001ff00 */
[----:B------:R-:W-:Y:S02]  /*1760*/  CS2R R22, SRZ ;  /* 0x0000000000167805 */ /* 0x000fe4000001ff00 */
[----:B------:R-:W0:Y:S04]  /*1770*/  LDS R7, [RZ] ;  /* 0x00000000ff077984 */ /* 0x000e280000000800 */
[----:B------:R-:W0:Y:S04]  /*1780*/  LDS R10, [0x20] ;  /* 0x00002000ff0a7984 */ /* 0x000e280000000800 */
[----:B------:R-:W4:Y:S04]  /*1790*/  LDG.E.EL.128 R24, [R36.64] ;  /* 0x0000000424187981 */ /* 0x000f28000c2e1d00 */
[----:B------:R-:W-:Y:S01]  /*17a0*/  BAR.SYNC.DEFER_BLOCKING 0x0 ;  /* 0x0000000000007b1d */ /* 0x000fe20000010000 */
[----:B------:R-:W-:Y:S01]  /*17b0*/  CS2R R28, SRZ ;  /* 0x00000000001c7805 */ /* 0x000fe2000001ff00 */
[----:B-1----:R-:W-:-:S04]  /*17c0*/  CS2R R30, SRZ ;  /* 0x00000000001e7805 */ /* 0x002fc8000001ff00 */
[----:B------:R-:W4:Y:S04]  /*17d0*/  @!P1 LDG.E.EF.128 R20, [R34.64] ;  /* 0x0000000422149981 */ /* 0x000f28000c0e1d00 */
[----:B------:R-:W4:Y:S01]  /*17e0*/  @!P1 LDG.E.EF.128 R28, [R32.64] ;  /* 0x00000004201c9981 */ /* 0x000f22000c0e1d00 */
[----:B---3--:R-:W-:-:S05]  /*17f0*/  MOV R39, 0x39800000 ;  /* 0x3980000000277802 */ /* 0x008fca0000000f00 */
[-C--:B0-----:R-:W-:Y:S01]  /*1800*/  FFMA R7, R7, R39.reuse, 9.9999999747524270788e-07 ;  /* 0x358637bd07077423 */ /* 0x081fe20000000027 */
[----:B------:R-:W-:-:S05]  /*1810*/  FFMA R10, R10, R39, 9.9999999747524270788e-07 ;  /* 0x358637bd0a0a7423 */ /* 0x000fca0000000027 */
[----:B------:R-:W0:Y:S08]  /*1820*/  MUFU.RSQ R7, R7 ;  /* 0x0000000700077308 */ /* 0x000e300000001400 */
[----:B------:R-:W1:Y:S01]  /*1830*/  MUFU.RSQ R10, R10 ;  /* 0x0000000a000a7308 */ /* 0x000e620000001400 */
[C---:B--2---:R-:W-:Y:S01]  /*1840*/  IMAD.U32 R38, R12.reuse, 0x10000, RZ ;  /* 0x000100000c267824 */ /* 0x044fe200078e00ff */
[----:B------:R-:W-:Y:S01]  /*1850*/  PRMT R12, R12, 0x7632, R12 ;  /* 0x000076320c0c7816 */ /* 0x000fe2000000000c */
[C---:B------:R-:W-:Y:S01]  /*1860*/  IMAD.U32 R39, R13.reuse, 0x10000, RZ ;  /* 0x000100000d277824 */ /* 0x040fe200078e00ff */
[----:B------:R-:W-:Y:S01]  /*1870*/  PRMT R13, R13, 0x7632, R13 ;  /* 0x000076320d0d7816 */ /* 0x000fe2000000000d */
[----:B------:R-:W-:Y:S01]  /*1880*/  IMAD.U32 R42, R15, 0x10000, RZ ;  /* 0x000100000f2a7824 */ /* 0x000fe200078e00ff */
[----:B------:R-:W-:Y:S01]  /*1890*/  SHF.L.U32 R41, R14, 0x10, RZ ;  /* 0x000000100e297819 */ /* 0x000fe200000006ff */
[----:B------:R-:W-:Y:S01]  /*18a0*/  IMAD.U32 R40, R12, 0x10000, RZ ;  /* 0x000100000c287824 */ /* 0x000fe200078e00ff */
[----:B------:R-:W-:Y:S01]  /*18b0*/  PRMT R14, R14, 0x7632, R14 ;  /* 0x000076320e0e7816 */ /* 0x000fe2000000000e */
[----:B------:R-:W-:Y:S01]  /*18c0*/  IMAD.U32 R13, R13, 0x10000, RZ ;  /* 0x000100000d0d7824 */ /* 0x000fe200078e00ff */
[----:B------:R-:W-:-:S02]  /*18d0*/  PRMT R15, R15, 0x7632, R15 ;  /* 0x000076320f0f7816 */ /* 0x000fc4000000000f */
[----:B------:R-:W-:-:S03]  /*18e0*/  SHF.L.U32 R14, R14, 0x10, RZ ;  /* 0x000000100e0e7819 */ /* 0x000fc600000006ff */
[----:B------:R-:W-:Y:S01]  /*18f0*/  IMAD.U32 R15, R15, 0x10000, RZ ;  /* 0x000100000f0f7824 */ /* 0x000fe200078e00ff */
[C---:B----4-:R-:W-:Y:S01]  /*1900*/  SHF.L.U32 R11, R20.reuse, 0x10, RZ ;  /* 0x00000010140b7819 */ /* 0x050fe200000006ff */
[C---:B------:R-:W-:Y:S01]  /*1910*/  IMAD.U32 R12, R21.reuse, 0x10000, RZ ;  /* 0x00010000150c7824 */ /* 0x040fe200078e00ff */
[----:B------:R-:W-:Y:S02]  /*1920*/  PRMT R20, R20, 0x7632, R20 ;  /* 0x0000763214147816 */ /* 0x000fe40000000014 */
[----:B------:R-:W-:Y:S01]  /*1930*/  PRMT R21, R21, 0x7632, R21 ;  /* 0x0000763215157816 */ /* 0x000fe20000000015 */
[----:B------:R-:W-:Y:S01]  /*1940*/  FADD R38, R38, R11 ;  /* 0x0000000b26267221 */ /* 0x000fe20000000000 */
[----:B------:R-:W-:Y:S01]  /*1950*/  SHF.L.U32 R11, R20, 0x10, RZ ;  /* 0x00000010140b7819 */ /* 0x000fe200000006ff */
[----:B------:R-:W-:Y:S01]  /*1960*/  FADD R12, R39, R12 ;  /* 0x0000000c270c7221 */ /* 0x000fe20000000000 */
[----:B------:R-:W-:Y:S02]  /*1970*/  SHF.L.U32 R20, R22, 0x10, RZ ;  /* 0x0000001016147819 */ /* 0x000fe400000006ff */
[----:B------:R-:W-:Y:S01]  /*1980*/  SHF.L.U32 R44, R21, 0x10, RZ ;  /* 0x00000010152c7819 */ /* 0x000fe200000006ff */
[----:B------:R-:W-:Y:S01]  /*1990*/  FADD R40, R40, R11 ;  /* 0x0000000b28287221 */ /* 0x000fe20000000000 */
[----:B------:R-:W-:Y:S01]  /*19a0*/  SHF.L.U32 R11, R23, 0x10, RZ ;  /* 0x00000010170b7819 */ /* 0x000fe200000006ff */
[----:B------:R-:W-:Y:S01]  /*19b0*/  FADD R20, R41, R20 ;  /* 0x0000001429147221 */ /* 0x000fe20000000000 */
[----:B------:R-:W-:Y:S01]  /*19c0*/  PRMT R22, R22, 0x7632, R22 ;  /* 0x0000763216167816 */ /* 0x000fe20000000016 */
[----:B------:R-:W-:Y:S01]  /*19d0*/  FADD R44, R13, R44 ;  /* 0x0000002c0d2c7221 */ /* 0x000fe20000000000 */
[----:B------:R-:W-:Y:S01]  /*19e0*/  PRMT R21, R23, 0x7632, R21 ;  /* 0x0000763217157816 */ /* 0x000fe20000000015 */
[----:B------:R-:W-:Y:S01]  /*19f0*/  FADD R42, R42, R11 ;  /* 0x0000000b2a2a7221 */ /* 0x000fe20000000000 */
[----:B------:R-:W-:Y:S01]  /*1a00*/  IMAD.U32 R23, R16, 0x10000, RZ ;  /* 0x0001000010177824 */ /* 0x000fe200078e00ff */
[----:B------:R-:W-:Y:S01]  /*1a10*/  SHF.L.U32 R11, R22, 0x10, RZ ;  /* 0x00000010160b7819 */ /* 0x000fe200000006ff */
[----:B0-----:R-:W-:Y:S01]  /*1a20*/  FMUL R12, R7, R12 ;  /* 0x0000000c070c7220 */ /* 0x001fe20000400000 */
[----:B------:R-:W-:Y:S01]  /*1a30*/  SHF.L.U32 R13, R28, 0x10, RZ ;  /* 0x000000101c0d7819 */ /* 0x000fe200000006ff */
[----:B------:R-:W-:Y:S01]  /*1a40*/  IMAD.U32 R21, R21, 0x10000, RZ ;  /* 0x0001000015157824 */ /* 0x000fe200078e00ff */
[----:B------:R-:W-:Y:S01]  /*1a50*/  PRMT R16, R16, 0x7632, R16 ;  /* 0x0000763210107816 */ /* 0x000fe20000000010 */
[----:B------:R-:W-:Y:S01]  /*1a60*/  FADD R22, R14, R11 ;  /* 0x0000000b0e167221 */ /* 0x000fe20000000000 */
[----:B------:R-:W-:Y:S01]  /*1a70*/  SHF.L.U32 R39, R31, 0x10, RZ ;  /* 0x000000101f277819 */ /* 0x000fe200000006ff */
[----:B------:R-:W-:Y:S01]  /*1a80*/  FADD R14, R15, R21 ;  /* 0x000000150f0e7221 */ /* 0x000fe20000000000 */
[----:B------:R-:W-:Y:S01]  /*1a90*/  FADD R23, R23, R13 ;  /* 0x0000000d17177221 */ /* 0x000fe20000000000 */
[----:B------:R-:W-:Y:S01]  /*1aa0*/  IMAD.U32 R11, R16, 0x10000, RZ ;  /* 0x00010000100b7824 */ /* 0x000fe200078e00ff */
[----:B------:R-:W-:Y:S01]  /*1ab0*/  SHF.L.U32 R13, R18, 0x10, RZ ;  /* 0x00000010120d7819 */ /* 0x000fe200000006ff */
[----:B------:R-:W-:Y:S01]  /*1ac0*/  IMAD.U32 R21, R17, 0x10000, RZ ;  /* 0x0001000011157824 */ /* 0x000fe200078e00ff */
[----:B------:R-:W-:Y:S01]  /*1ad0*/  SHF.L.U32 R15, R30, 0x10, RZ ;  /* 0x000000101e0f7819 */ /* 0x000fe200000006ff */
[C---:B------:R-:W-:Y:S01]  /*1ae0*/  IMAD.U32 R16, R29.reuse, 0x10000, RZ ;  /* 0x000100001d107824 */ /* 0x040fe200078e00ff */
[----:B------:R-:W-:Y:S01]  /*1af0*/  PRMT R29, R29, 0x7632, R29 ;  /* 0x000076321d1d7816 */ /* 0x000fe2000000001d */
[----:B------:R-:W-:Y:S01]  /*1b00*/  FMUL R41, R7, R22 ;  /* 0x0000001607297220 */ /* 0x000fe20000400000 */
[----:B------:R-:W-:Y:S01]  /*1b10*/  PRMT R28, R28, 0x7632, R28 ;  /* 0x000076321c1c7816 */ /* 0x000fe2000000001c */
[----:B------:R-:W-:Y:S01]  /*1b20*/  FADD R21, R21, R16 ;  /* 0x0000001015157221 */ /* 0x000fe20000000000 */
[--C-:B------:R-:W-:Y:S01]  /*1b30*/  FADD R13, R13, R15.reuse ;  /* 0x0000000f0d0d7221 */ /* 0x100fe20000000000 */
[----:B------:R-:W-:Y:S01]  /*1b40*/  IMAD.U32 R16, R19, 0x10000, RZ ;  /* 0x0001000013107824 */ /* 0x000fe200078e00ff */
[----:B------:R-:W-:Y:S01]  /*1b50*/  PRMT R15, R17, 0x7632, R15 ;  /* 0x00007632110f7816 */ /* 0x000fe2000000000f */
[----:B------:R-:W-:Y:S01]  /*1b60*/  FMUL R42, R7, R42 ;  /* 0x0000002a072a7220 */ /* 0x000fe20000400000 */
[----:B------:R-:W-:Y:S01]  /*1b70*/  PRMT R18, R18, 0x7632, R18 ;  /* 0x0000763212127816 */ /* 0x000fe20000000012 */
[----:B------:R-:W-:Y:S01]  /*1b80*/  FADD R17, R16, R39 ;  /* 0x0000002710117221 */ /* 0x000fe20000000000 */
[----:B------:R-:W-:Y:S01]  /*1b90*/  SHF.L.U32 R16, R29, 0x10, RZ ;  /* 0x000000101d107819 */ /* 0x000fe200000006ff */
[----:B------:R-:W-:Y:S01]  /*1ba0*/  IMAD.U32 R15, R15, 0x10000, RZ ;  /* 0x000100000f0f7824 */ /* 0x000fe200078e00ff */
[----:B------:R-:W-:Y:S01]  /*1bb0*/  PRMT R19, R19, 0x7632, R19 ;  /* 0x0000763213137816 */ /* 0x000fe20000000013 */
[----:B------:R-:W-:Y:S01]  /*1bc0*/  IMAD.U32 R18, R18, 0x10000, RZ ;  /* 0x0001000012127824 */ /* 0x000fe200078e00ff */
[----:B------:R-:W-:Y:S01]  /*1bd0*/  PRMT R30, R30, 0x7632, R30 ;  /* 0x000076321e1e7816 */ /* 0x000fe2000000001e */
[----:B------:R-:W-:Y:S01]  /*1be0*/  FADD R15, R15, R16 ;  /* 0x000000100f0f7221 */ /* 0x000fe20000000000 */
[----:B------:R-:W-:Y:S01]  /*1bf0*/  SHF.L.U32 R28, R28, 0x10, RZ ;  /* 0x000000101c1c7819 */ /* 0x000fe200000006ff */
[----:B------:R-:W-:Y:S01]  /*1c00*/  FMUL R29, R7, R38 ;  /* 0x00000026071d7220 */ /* 0x000fe20000400000 */
[----:B------:R-:W-:-:S02]  /*1c10*/  PRMT R31, R31, 0x7632, R31 ;  /* 0x000076321f1f7816 */ /* 0x000fc4000000001f */
[----:B------:R-:W-:Y:S01]  /*1c20*/  SHF.L.U32 R16, R19, 0x10, RZ ;  /* 0x0000001013107819 */ /* 0x000fe200000006ff */
[----:B------:R-:W-:Y:S01]  /*1c30*/  IMAD.U32 R19, R30, 0x10000, RZ ;  /* 0x000100001e137824 */ /* 0x000fe200078e00ff */
[----:B------:R-:W-:Y:S01]  /*1c40*/  SHF.L.U32 R39, R31, 0x10, RZ ;  /* 0x000000101f277819 */ /* 0x000fe200000006ff */
[----:B------:R-:W-:Y:S01]  /*1c50*/  FADD R11, R11, R28 ;  /* 0x0000001c0b0b7221 */ /* 0x000fe20000000000 */
[----:B------:R-:W-:Y:S01]  /*1c60*/  IMAD.U32 R28, R24, 0x10000, RZ ;  /* 0x00010000181c7824 */ /* 0x000fe200078e00ff */
[----:B-1----:R-:W-:Y:S01]  /*1c70*/  FMUL R31, R10, R23 ;  /* 0x000000170a1f7220 */ /* 0x002fe20000400000 */
[----:B------:R-:W-:Y:S01]  /*1c80*/  FADD R23, R18, R19 ;  /* 0x0000001312177221 */ /* 0x000fe20000000000 */
[----:B------:R-:W-:Y:S01]  /*1c90*/  FADD R19, R16, R39 ;  /* 0x0000002710137221 */ /* 0x000fe20000000000 */
[C---:B------:R-:W-:Y:S01]  /*1ca0*/  FMUL R16, R28.reuse, R29 ;  /* 0x0000001d1c107220 */ /* 0x040fe20000400000 */
[----:B------:R-:W-:Y:S01]  /*1cb0*/  FMUL R28, R28, R31 ;  /* 0x0000001f1c1c7220 */ /* 0x000fe20000400000 */
[----:B------:R-:W-:Y:S01]  /*1cc0*/  PRMT R31, R24, 0x7632, R31 ;  /* 0x00007632181f7816 */ /* 0x000fe2000000001f */
[C---:B------:R-:W-:Y:S01]  /*1cd0*/  FMUL R30, R10.reuse, R21 ;  /* 0x000000150a1e7220 */ /* 0x040fe20000400000 */
[C---:B------:R-:W-:Y:S01]  /*1ce0*/  SHF.L.U32 R29, R25.reuse, 0x10, RZ ;  /* 0x00000010191d7819 */ /* 0x040fe200000006ff */
[----:B------:R-:W-:Y:S01]  /*1cf0*/  FMUL R39, R10, R13 ;  /* 0x0000000d0a277220 */ /* 0x000fe20000400000 */
[C---:B------:R-:W-:Y:S01]  /*1d00*/  PRMT R24, R26.reuse, 0x7632, R24 ;  /* 0x000076321a187816 */ /* 0x040fe20000000018 */
[----:B------:R-:W-:Y:S01]  /*1d10*/  IMAD.U32 R26, R26, 0x10000, RZ ;  /* 0x000100001a1a7824 */ /* 0x000fe200078e00ff */
[----:B------:R-:W-:Y:S01]  /*1d20*/  PRMT R18, R25, 0x7632, R18 ;  /* 0x0000763219127816 */ /* 0x000fe20000000012 */
[----:B------:R-:W-:Y:S01]  /*1d30*/  FMUL R21, R7, R20 ;  /* 0x0000001407157220 */ /* 0x000fe20000400000 */
[----:B------:R-:W-:Y:S01]  /*1d40*/  PRMT R25, R27, 0x7632, R25 ;  /* 0x000076321b197816 */ /* 0x000fe20000000019 */
[----:B------:R-:W-:Y:S01]  /*1d50*/  FMUL R13, R29, R12 ;  /* 0x0000000c1d0d7220 */ /* 0x000fe20000400000 */
[----:B------:R-:W-:Y:S01]  /*1d60*/  SHF.L.U32 R27, R27, 0x10, RZ ;  /* 0x000000101b1b7819 */ /* 0x000fe200000006ff */
[----:B------:R-:W-:Y:S01]  /*1d70*/  IMAD.U32 R24, R24, 0x10000, RZ ;  /* 0x0001000018187824 */ /* 0x000fe200078e00ff */
[----:B------:R-:W-:Y:S01]  /*1d80*/  FMUL R29, R29, R30 ;  /* 0x0000001e1d1d7220 */ /* 0x000fe20000400000 */
[----:B------:R-:W-:Y:S01]  /*1d90*/  FMUL R20, R10, R17 ;  /* 0x000000110a147220 */ /* 0x000fe20000400000 */
[C---:B------:R-:W-:Y:S01]  /*1da0*/  FMUL R30, R26.reuse, R39 ;  /* 0x000000271a1e7220 */ /* 0x040fe20000400000 */
[----:B------:R-:W-:Y:S01]  /*1db0*/  IMAD.U32 R12, R31, 0x10000, RZ ;  /* 0x000100001f0c7824 */ /* 0x000fe200078e00ff */
[----:B------:R-:W-:Y:S01]  /*1dc0*/  FMUL R39, R7, R40 ;  /* 0x0000002807277220 */ /* 0x000fe20000400000 */
[----:B------:R-:W-:Y:S01]  /*1dd0*/  FMUL R21, R26, R21 ;  /* 0x000000151a157220 */ /* 0x000fe20000400000 */
[----:B------:R-:W-:Y:S01]  /*1de0*/  FMUL R22, R24, R41 ;  /* 0x0000002918167220 */ /* 0x000fe20000400000 */
[C---:B------:R-:W-:Y:S01]  /*1df0*/  FMUL R31, R27.reuse, R20 ;  /* 0x000000141b1f7220 */ /* 0x040fe20000400000 */
[----:B------:R-:W-:Y:S01]  /*1e00*/  IADD3 R20, P0, R2, c[0x0][0x180], RZ ;  /* 0x0000600002147a10 */ /* 0x000fe20007f1e0ff */
[----:B------:R-:W-:Y:S01]  /*1e10*/  FMUL R11, R10, R11 ;  /* 0x0000000b0a0b7220 */ /* 0x000fe20000400000 */
[----:B------:R-:W-:Y:S01]  /*1e20*/  FMUL R39, R12, R39 ;  /* 0x000000270c277220 */ /* 0x000fe20000400000 */
[----:B------:R-:W-:Y:S01]  /*1e30*/  FMUL R17, R27, R42 ;  /* 0x0000002a1b117220 */ /* 0x000fe20000400000 */
[----:B------:R-:W-:Y:S01]  /*1e40*/  SHF.L.U32 R18, R18, 0x10, RZ ;  /* 0x0000001012127819 */ /* 0x000fe200000006ff */
[----:B------:R-:W-:Y:S01]  /*1e50*/  FMUL R26, R7, R14 ;  /* 0x0000000e071a7220 */ /* 0x000fe20000400000 */
[----:B------:R-:W-:Y:S01]  /*1e60*/  SHF.L.U32 R25, R25, 0x10, RZ ;  /* 0x0000001019197819 */ /* 0x000fe200000006ff */
[----:B------:R-:W-:Y:S01]  /*1e70*/  FMUL R27, R7, R44 ;  /* 0x0000002c071b7220 */ /* 0x000fe20000400000 */
[----:B------:R-:W-:Y:S01]  /*1e80*/  F2FP.BF16.PACK_AB R14, R22, R21 ;  /* 0x00000015160e723e */ /* 0x000fe200000010ff */
[----:B------:R-:W-:Y:S01]  /*1e90*/  FMUL R11, R12, R11 ;  /* 0x0000000b0c0b7220 */ /* 0x000fe20000400000 */
[----:B------:R-:W-:Y:S01]  /*1ea0*/  IADD3.X R21, R0, c[0x0][0x184], RZ, P0, !PT ;  /* 0x0000610000157a10 */ /* 0x000fe200007fe4ff */
[----:B------:R-:W-:Y:S01]  /*1eb0*/  FMUL R26, R25, R26 ;  /* 0x0000001a191a7220 */ /* 0x000fe20000400000 */
[----:B------:R-:W-:Y:S01]  /*1ec0*/  IADD3 R2, P0, R3, c[0x0][0x180], RZ ;  /* 0x0000600003027a10 */ /* 0x000fe20007f1e0ff */
[----:B------:R-:W-:Y:S01]  /*1ed0*/  FMUL R23, R10, R23 ;  /* 0x000000170a177220 */ /* 0x000fe20000400000 */
[----:B------:R-:W-:Y:S01]  /*1ee0*/  F2FP.BF16.PACK_AB R12, R39, R16 ;  /* 0x00000010270c723e */ /* 0x000fe200000010ff */
[----:B------:R-:W-:Y:S01]  /*1ef0*/  FMUL R16, R18, R27 ;  /* 0x0000001b12107220 */ /* 0x000fe20000400000 */
[C---:B------:R-:W-:Y:S01]  /*1f00*/  FMUL R27, R10.reuse, R15 ;  /* 0x0000000f0a1b7220 */ /* 0x040fe20000400000 */
[----:B------:R-:W-:Y:S01]  /*1f10*/  FMUL R0, R10, R19 ;  /* 0x000000130a007220 */ /* 0x000fe20000400000 */
[----:B------:R-:W-:Y:S01]  /*1f20*/  IADD3.X R3, R9, c[0x0][0x184], RZ, P0, !PT ;  /* 0x0000610009037a10 */ /* 0x000fe200007fe4ff */
[----:B------:R-:W-:Y:S01]  /*1f30*/  FMUL R23, R24, R23 ;  /* 0x0000001718177220 */ /* 0x000fe20000400000 */
[----:B------:R-:W-:Y:S01]  /*1f40*/  IADD3 R38, P0, R5, c[0x0][0x170], RZ ;  /* 0x00005c0005267a10 */ /* 0x000fe20007f1e0ff */
[----:B------:R-:W-:Y:S01]  /*1f50*/  FMUL R18, R18, R27 ;  /* 0x0000001b12127220 */ /* 0x000fe20000400000 */
[----:B------:R-:W-:Y:S01]  /*1f60*/  F2FP.BF16.PACK_AB R13, R16, R13 ;  /* 0x0000000d100d723e */ /* 0x000fe200000010ff */
[----:B------:R-:W-:Y:S01]  /*1f70*/  FMUL R0, R25, R0 ;  /* 0x0000000019007220 */ /* 0x000fe20000400000 */
[----:B------:R-:W-:-:S02]  /*1f80*/  F2FP.BF16.PACK_AB R15, R26, R17 ;  /* 0x000000111a0f723e */ /* 0x000fc400000010ff */
[----:B------:R-:W-:Y:S01]  /*1f90*/  IADD3.X R39, R4, c[0x0][0x174], RZ, P0, !PT ;  /* 0x00005d0004277a10 */ /* 0x000fe200007fe4ff */
[----:B------:R-:W-:Y:S01]  /*1fa0*/  CS2R R16, SRZ ;  /* 0x0000000000107805 */ /* 0x000fe2000001ff00 */
[----:B------:R-:W-:Y:S01]  /*1fb0*/  IADD3 R40, P0, R8, c[0x0][0x170], RZ ;  /* 0x00005c0008287a10 */ /* 0x000fe20007f1e0ff */
[----:B------:R0:W-:Y:S01]  /*1fc0*/  @!P1 STG.E.128 [R20.64], R12 ;  /* 0x0000000c14009986 */ /* 0x0001e2000c101d04 */
[----:B------:R-:W-:Y:S02]  /*1fd0*/  F2FP.BF16.PACK_AB R29, R18, R29 ;  /* 0x0000001d121d723e */ /* 0x000fe400000010ff */
[----:B------:R-:W-:Y:S01]  /*1fe0*/  F2FP.BF16.PACK_AB R30, R23, R30 ;  /* 0x0000001e171e723e */ /* 0x000fe200000010ff */
[----:B------:R-:W-:Y:S01]  /*1ff0*/  CS2R R18, SRZ ;  /* 0x0000000000127805 */ /* 0x000fe2000001ff00 */
[----:B------:R-:W-:Y:S01]  /*2000*/  F2FP.BF16.PACK_AB R28, R11, R28 ;  /* 0x0000001c0b1c723e */ /* 0x000fe200000010ff */
[----:B------:R-:W-:Y:S01]  /*2010*/  CS2R R22, SRZ ;  /* 0x0000000000167805 */ /* 0x000fe2000001ff00 */
[----:B------:R-:W-:-:S02]  /*2020*/  F2FP.BF16.PACK_AB R31, R0, R31 ;  /* 0x0000001f001f723e */ /* 0x000fc400000010ff */
[----:B------:R-:W-:-:S03]  /*2030*/  IADD3.X R41, R6, c[0x0][0x174], RZ, P0, !PT ;  /* 0x00005d0006297a10 */ /* 0x000fc600007fe4ff */
[----:B------:R1:W-:Y:S04]  /*2040*/  @!P1 STG.E.128 [R2.64], R28 ;  /* 0x0000001c02009986 */ /* 0x0003e8000c101d04 */
[----:B------:R-:W2:Y:S01]  /*2050*/  @!P1 LDG.E.EF.128 R16, [R38.64+0x1000] ;  /* 0x0010000426109981 */ /* 0x000ea2000c0e1d00 */
[----:B0-----:R-:W-:-:S03]  /*2060*/  CS2R R20, SRZ ;  /* 0x0000000000147805 */ /* 0x001fc6000001ff00 */
[----:B------:R2:W3:Y:S04]  /*2070*/  LDG.E.EL.128 R12, [R36.64+0x1000] ;  /* 0x00100004240c7981 */ /* 0x0004e8000c2e1d00 */
[----:B------:R-:W4:Y:S01]  /*2080*/  @!P1 LDG.E.EF.128 R20, [R40.64+0x1000] ;  /* 0x0010000428149981 */ /* 0x000f22000c0e1d00 */
[----:B------:R-:W-:Y:S01]  /*2090*/  CS2R R24, SRZ ;  /* 0x0000000000187805 */ /* 0x000fe2000001ff00 */
[----:B------:R-:W-:Y:S02]  /*20a0*/  CS2R R26, SRZ ;  /* 0x00000000001a7805 */ /* 0x000fe4000001ff00 */
[----:B------:R-:W-:Y:S01]  /*20b0*/  BAR.SYNC.DEFER_BLOCKING 0x0 ;  /* 0x0000000000007b1d */ /* 0x000fe20000010000 */
[----:B-1----:R-:W-:Y:S01]  /*20c0*/  CS2R R28, SRZ ;  /* 0x00000000001c7805 */ /* 0x002fe2000001ff00 */
[----:B------:R-:W-:-:S04]  /*20d0*/  CS2R R30, SRZ ;  /* 0x00000000001e7805 */ /* 0x000fc8000001ff00 */
[----:B------:R-:W3:Y:S04]  /*20e0*/  @!P1 LDG.E.EF.128 R24, [R34.64+0x1000] ;  /* 0x0010000422189981 */ /* 0x000ee8000c0e1d00 */
[----:B------:R0:W3:Y:S01]  /*20f0*/  @!P1 LDG.E.EF.128 R28, [R32.64+0x1000] ;  /* 0x00100004201c9981 */ /* 0x0000e2000c0e1d00 */
[----:B--2---:R-:W-:Y:S01]  /*2100*/  SHF.L.U32 R37, R17, 0x10, RZ ;  /* 0x0000001011257819 */ /* 0x004fe200000006ff */
[----:B------:R-:W-:Y:S01]  /*2110*/  IMAD.U32 R38, R16, 0x10000, RZ ;  /* 0x0001000010267824 */ /* 0x000fe200078e00ff */
[C---:B------:R-:W-:Y:S01]  /*2120*/  PRMT R3, R18.reuse, 0x7632, R3 ;  /* 0x0000763212037816 */ /* 0x040fe20000000003 */
[----:B------:R-:W-:Y:S01]  /*2130*/  IMAD.U32 R18, R18, 0x10000, RZ ;  /* 0x0001000012127824 */ /* 0x000fe200078e00ff */
[----:B------:R-:W-:Y:S02]  /*2140*/  PRMT R0, R16, 0x7632, R0 ;  /* 0x0000763210007816 */ /* 0x000fe40000000000 */
[----:B------:R-:W-:-:S02]  /*2150*/  PRMT R9, R19, 0x7632, R9 ;  /* 0x0000763213097816 */ /* 0x000fc40000000009 */
[----:B------:R-:W-:Y:S02]  /*2160*/  PRMT R2, R17, 0x7632, R2 ;  /* 0x0000763211027816 */ /* 0x000fe40000000002 */
[----:B------:R-:W-:Y:S01]  /*2170*/  SHF.L.U32 R19, R19, 0x10, RZ ;  /* 0x0000001013137819 */ /* 0x000fe200000006ff */
[----:B------:R-:W-:Y:S01]  /*2180*/  IMAD.U32 R0, R0, 0x10000, RZ ;  /* 0x0001000000007824 */ /* 0x000fe200078e00ff */
[C---:B----4-:R-:W-:Y:S01]  /*2190*/  PRMT R11, R20.reuse, 0x7632, R11 ;  /* 0x00007632140b7816 */ /* 0x050fe2000000000b */
[----:B------:R-:W-:Y:S01]  /*21a0*/  IMAD.U32 R20, R20, 0x10000, RZ ;  /* 0x0001000014147824 */ /* 0x000fe200078e00ff */
[----:B------:R-:W-:Y:S02]  /*21b0*/  SHF.L.U32 R2, R2, 0x10, RZ ;  /* 0x0000001002027819 */ /* 0x000fe400000006ff */
[C---:B------:R-:W-:Y:S02]  /*21c0*/  PRMT R16, R21.reuse, 0x7632, R16 ;  /* 0x0000763215107816 */ /* 0x040fe40000000010 */
[----:B------:R-:W-:-:S02]  /*21d0*/  SHF.L.U32 R21, R21, 0x10, RZ ;  /* 0x0000001015157819 */ /* 0x000fc400000006ff */
[----:B------:R-:W-:Y:S02]  /*21e0*/  PRMT R17, R22, 0x7632, R17 ;  /* 0x0000763216117816 */ /* 0x000fe40000000011 */
[----:B---3--:R-:W-:Y:S01]  /*21f0*/  SHF.L.U32 R34, R25, 0x10, RZ ;  /* 0x0000001019227819 */ /* 0x008fe200000006ff */
[----:B0-----:R-:W-:Y:S01]  /*2200*/  IMAD.U32 R33, R24, 0x10000, RZ ;  /* 0x0001000018217824 */ /* 0x001fe200078e00ff */
[----:B------:R-:W-:Y:S01]  /*2210*/  PRMT R24, R23, 0x7632, R24 ;  /* 0x0000763217187816 */ /* 0x000fe20000000018 */
[----:B------:R-:W-:Y:S01]  /*2220*/  IMAD.U32 R35, R26, 0x10000, RZ ;  /* 0x000100001a237824 */ /* 0x000fe200078e00ff */
[----:B------:R-:W-:Y:S02]  /*2230*/  PRMT R25, R12, 0x7632, R25 ;  /* 0x000076320c197816 */ /* 0x000fe40000000019 */
[----:B------:R-:W-:Y:S01]  /*2240*/  PRMT R26, R14, 0x7632, R26 ;  /* 0x000076320e1a7816 */ /* 0x000fe2000000001a */
[----:B------:R-:W-:Y:S01]  /*2250*/  FADD R34, R37, R34 ;  /* 0x0000002225227221 */ /* 0x000fe20000000000 */
[----:B------:R-:W-:Y:S01]  /*2260*/  FADD R36, R38, R33 ;  /* 0x0000002126247221 */ /* 0x000fe20000000000 */
[----:B------:R-:W-:-:S02]  /*2270*/  PRMT R39, R24, 0x7632, R39 ;  /* 0x0000763218277816 */ /* 0x000fc40000000027 */
[----:B------:R-:W-:Y:S02]  /*2280*/  PRMT R40, R25, 0x7632, R40 ;  /* 0x0000763219287816 */ /* 0x000fe40000000028 */
[----:B------:R-:W-:Y:S01]  /*2290*/  PRMT R37, R26, 0x7632, R37 ;  /* 0x000076321a257816 */ /* 0x000fe20000000025 */
[--C-:B------:R-:W-:Y:S01]  /*22a0*/  FADD R18, R18, R35.reuse ;  /* 0x0000002312127221 */ /* 0x100fe20000000000 */
[C---:B------:R-:W-:Y:S02]  /*22b0*/  SHF.L.U32 R38, R27.reuse, 0x10, RZ ;  /* 0x000000101b267819 */ /* 0x040fe400000006ff */
[----:B------:R-:W-:Y:S01]  /*22c0*/  PRMT R35, R27, 0x7632, R35 ;  /* 0x000076321b237816 */ /* 0x000fe20000000023 */
[----:B------:R-:W-:Y:S01]  /*22d0*/  IMAD.U32 R39, R39, 0x10000, RZ ;  /* 0x0001000027277824 */ /* 0x000fe200078e00ff */
[----:B------:R-:W-:Y:S01]  /*22e0*/  SHF.L.U32 R27, R40, 0x10, RZ ;  /* 0x00000010281b7819 */ /* 0x000fe200000006ff */
[----:B------:R-:W-:Y:S01]  /*22f0*/  IMAD.U32 R40, R37, 0x10000, RZ ;  /* 0x0001000025287824 */ /* 0x000fe200078e00ff */
[----:B------:R-:W-:Y:S01]  /*2300*/  FADD R38, R19, R38 ;  /* 0x0000002613267221 */ /* 0x000fe20000000000 */
[C---:B------:R-:W-:Y:S01]  /*2310*/  IMAD.U32 R37, R28.reuse, 0x10000, RZ ;  /* 0x000100001c257824 */ /* 0x040fe200078e00ff */
[----:B------:R-:W-:Y:S01]  /*2320*/  SHF.L.U32 R42, R35, 0x10, RZ ;  /* 0x00000010232a7819 */ /* 0x000fe200000006ff */
[----:B------:R-:W-:Y:S01]  /*2330*/  FMUL R19, R7, R36 ;  /* 0x0000002407137220 */ /* 0x000fe20000400000 */
[----:B------:R-:W-:Y:S01]  /*2340*/  PRMT R35, R28, 0x7632, R35 ;  /* 0x000076321c237816 */ /* 0x000fe20000000023 */
[----:B------:R-:W-:Y:S01]  /*2350*/  FADD R0, R0, R39 ;  /* 0x0000002700007221 */ /* 0x000fe20000000000 */
[C---:B------:R-:W-:Y:S01]  /*2360*/  SHF.L.U32 R36, R29.reuse, 0x10, RZ ;  /* 0x000000101d247819 */ /* 0x040fe200000006ff */
[----:B------:R-:W-:Y:S01]  /*2370*/  IMAD.U32 R22, R22, 0x10000, RZ ;  /* 0x0001000016167824 */ /* 0x000fe200078e00ff */
[----:B------:R-:W-:Y:S01]  /*2380*/  PRMT R28, R29, 0x7632, R28 ;  /* 0x000076321d1c7816 */ /* 0x000fe2000000001c */
[----:B------:R-:W-:Y:S01]  /*2390*/  FADD R2, R2, R27 ;  /* 0x0000001b02027221 */ /* 0x000fe20000000000 */
[----:B------:R-:W-:Y:S01]  /*23a0*/  IMAD.U32 R39, R30, 0x10000, RZ ;  /* 0x000100001e277824 */ /* 0x000fe200078e00ff */
[----:B------:R-:W-:Y:S01]  /*23b0*/  FADD R29, R20, R37 ;  /* 0x00000025141d7221 */ /* 0x000fe20000000000 */
[----:B------:R-:W-:-:S02]  /*23c0*/  SHF.L.U32 R9, R9, 0x10, RZ ;  /* 0x0000001009097819 */ /* 0x000fc400000006ff */
[----:B------:R-:W-:Y:S02]  /*23d0*/  PRMT R27, R30, 0x7632, R27 ;  /* 0x000076321e1b7816 */ /* 0x000fe4000000001b */
[----:B------:R-:W-:Y:S01]  /*23e0*/  SHF.L.U32 R20, R16, 0x10, RZ ;  /* 0x0000001010147819 */ /* 0x000fe200000006ff */
[----:B------:R-:W-:Y:S01]  /*23f0*/  FADD R37, R21, R36 ;  /* 0x0000002415257221 */ /* 0x000fe20000000000 */
[----:B------:R-:W-:Y:S01]  /*2400*/  SHF.L.U32 R30, R31, 0x10, RZ ;  /* 0x000000101f1e7819 */ /* 0x000fe200000006ff */
[----:B------:R-:W-:Y:S01]  /*2410*/  IMAD.U32 R11, R11, 0x10000, RZ ;  /* 0x000100000b0b7824 */ /* 0x000fe200078e00ff */
[----:B------:R-:W-:Y:S01]  /*2420*/  SHF.L.U32 R16, R35, 0x10, RZ ;  /* 0x0000001023107819 */ /* 0x000fe200000006ff */
[----:B------:R-:W-:Y:S01]  /*2430*/  FADD R21, R22, R39 ;  /* 0x0000002716157221 */ /* 0x000fe20000000000 */
[----:B------:R-:W-:Y:S01]  /*2440*/  PRMT R31, R31, 0x7632, R31 ;  /* 0x000076321f1f7816 */ /* 0x000fe2000000001f */
[----:B------:R-:W-:Y:S01]  /*2450*/  IMAD.U32 R22, R17, 0x10000, RZ ;  /* 0x0001000011167824 */ /* 0x000fe200078e00ff */
[----:B------:R-:W-:Y:S01]  /*2460*/  SHF.L.U32 R23, R23, 0x10, RZ ;  /* 0x0000001017177819 */ /* 0x000fe200000006ff */
[----:B------:R-:W-:Y:S01]  /*2470*/  IMAD.U32 R3, R3, 0x10000, RZ ;  /* 0x0001000003037824 */ /* 0x000fe200078e00ff */
[----:B------:R-:W-:Y:S01]  /*2480*/  SHF.L.U32 R14, R14, 0x10, RZ ;  /* 0x000000100e0e7819 */ /* 0x000fe200000006ff */
[----:B------:R-:W-:Y:S01]  /*2490*/  FADD R42, R9, R42 ;  /* 0x0000002a092a7221 */ /* 0x000fe20000000000 */
[----:B------:R-:W-:Y:S01]  /*24a0*/  IMAD.U32 R17, R28, 0x10000, RZ ;  /* 0x000100001c117824 */ /* 0x000fe200078e00ff */
[----:B------:R-:W-:Y:S01]  /*24b0*/  SHF.L.U32 R35, R27, 0x10, RZ ;  /* 0x000000101b237819 */ /* 0x000fe200000006ff */
[----:B------:R-:W-:Y:S01]  /*24c0*/  FMUL R9, R7, R18 ;  /* 0x0000001207097220 */ /* 0x000fe20000400000 */
[----:B------:R-:W-:Y:S01]  /*24d0*/  SHF.L.U32 R39, R31, 0x10, RZ ;  /* 0x000000101f277819 */ /* 0x000fe200000006ff */
[----:B------:R-:W-:Y:S01]  /*24e0*/  FADD R27, R11, R16 ;  /* 0x000000100b1b7221 */ /* 0x000fe20000000000 */
[----:B------:R-:W-:Y:S01]  /*24f0*/  IMAD.U32 R12, R12, 0x10000, RZ ;  /* 0x000100000c0c7824 */ /* 0x000fe200078e00ff */
[----:B------:R-:W-:Y:S01]  /*2500*/  PRMT R33, R15, 0x7632, R33 ;  /* 0x000076320f217816 */ /* 0x000fe20000000021 */
[----:B------:R-:W-:Y:S01]  /*2510*/  IMAD.U32 R24, R24, 0x10000, RZ ;  /* 0x0001000018187824 */ /* 0x000fe200078e00ff */
[C---:B------:R-:W-:Y:S01]  /*2520*/  FMUL R11, R10.reuse, R29 ;  /* 0x0000001d0a0b7220 */ /* 0x040fe20000400000 */
[----:B------:R-:W-:Y:S01]  /*2530*/  FMUL R21, R10, R21 ;  /* 0x000000150a157220 */ /* 0x000fe20000400000 */
[----:B------:R-:W-:Y:S01]  /*2540*/  PRMT R32, R13, 0x7632, R32 ;  /* 0x000076320d207816 */ /* 0x000fe20000000020 */
[----:B------:R-:W-:Y:S01]  /*2550*/  IMAD.U32 R15, R15, 0x10000, RZ ;  /* 0x000100000f0f7824 */ /* 0x000fe200078e00ff */
[----:B------:R-:W-:Y:S01]  /*2560*/  FMUL R18, R7, R38 ;  /* 0x0000002607127220 */ /* 0x000fe20000400000 */
[----:B------:R-:W-:Y:S01]  /*2570*/  FADD R23, R23, R30 ;  /* 0x0000001e17177221 */ /* 0x000fe20000000000 */
[----:B------:R-:W-:Y:S01]  /*2580*/  FADD R40, R3, R40 ;  /* 0x0000002803287221 */ /* 0x000fe20000000000 */
[----:B------:R-:W-:Y:S01]  /*2590*/  FADD R31, R20, R17 ;  /* 0x00000011141f7221 */ /* 0x000fe20000000000 */
[----:B------:R-:W-:Y:S01]  /*25a0*/  FMUL R17, R14, R9 ;  /* 0x000000090e117220 */ /* 0x000fe20000400000 */
[----:B------:R-:W-:Y:S01]  /*25b0*/  SHF.L.U32 R13, R13, 0x10, RZ ;  /* 0x000000100d0d7819 */ /* 0x000fe200000006ff */
[C---:B------:R-:W-:Y:S01]  /*25c0*/  FMUL R3, R7.reuse, R0 ;  /* 0x0000000007037220 */ /* 0x040fe20000400000 */
[----:B------:R-:W-:Y:S01]  /*25d0*/  FADD R35, R22, R35 ;  /* 0x0000002316237221 */ /* 0x000fe20000000000 */
[----:B------:R-:W-:Y:S01]  /*25e0*/  FADD R39, R24, R39 ;  /* 0x0000002718277221 */ /* 0x000fe20000000000 */
[C---:B------:R-:W-:Y:S01]  /*25f0*/  FMUL R19, R12.reuse, R19 ;  /* 0x000000130c137220 */ /* 0x040fe20000400000 */
[----:B------:R-:W-:Y:S01]  /*2600*/  FMUL R11, R12, R11 ;  /* 0x0000000b0c0b7220 */ /* 0x000fe20000400000 */
[----:B------:R-:W-:Y:S01]  /*2610*/  FMUL R9, R14, R21 ;  /* 0x000000150e097220 */ /* 0x000fe20000400000 */
[C---:B------:R-:W-:Y:S01]  /*2620*/  FMUL R34, R7.reuse, R34 ;  /* 0x0000002207227220 */ /* 0x040fe20000400000 */
[----:B------:R-:W-:Y:S01]  /*2630*/  FMUL R0, R7, R2 ;  /* 0x0000000207007220 */ /* 0x000fe20000400000 */
[C---:B------:R-:W-:Y:S01]  /*2640*/  FMUL R16, R10.reuse, R37 ;  /* 0x000000250a107220 */ /* 0x040fe20000400000 */
[----:B------:R-:W-:Y:S01]  /*2650*/  FMUL R14, R10, R23 ;  /* 0x000000170a0e7220 */ /* 0x000fe20000400000 */
[----:B------:R-:W-:Y:S01]  /*2660*/  SHF.L.U32 R12, R25, 0x10, RZ ;  /* 0x00000010190c7819 */ /* 0x000fe200000006ff */
[----:B------:R-:W-:Y:S01]  /*2670*/  FMUL R20, R15, R18 ;  /* 0x000000120f147220 */ /* 0x000fe20000400000 */
[C---:B------:R-:W-:Y:S01]  /*2680*/  FMUL R2, R7.reuse, R40 ;  /* 0x0000002807027220 */ /* 0x040fe20000400000 */
[----:B------:R-:W-:Y:S01]  /*2690*/  IMAD.U32 R21, R32, 0x10000, RZ ;  /* 0x0001000020157824 */ /* 0x000fe200078e00ff */
[----:B------:R-:W-:Y:S01]  /*26a0*/  SHF.L.U32 R23, R26, 0x10, RZ ;  /* 0x000000101a177819 */ /* 0x000fe200000006ff */
[----:B------:R-:W-:Y:S01]  /*26b0*/  FMUL R7, R7, R42 ;  /* 0x0000002a07077220 */ /* 0x000fe20000400000 */
[----:B------:R-:W-:Y:S01]  /*26c0*/  SHF.L.U32 R18, R33, 0x10, RZ ;  /* 0x0000001021127819 */ /* 0x000fe200000006ff */
[C---:B------:R-:W-:Y:S01]  /*26d0*/  FMUL R27, R10.reuse, R27 ;  /* 0x0000001b0a1b7220 */ /* 0x040fe20000400000 */
[C---:B------:R-:W-:Y:S01]  /*26e0*/  FMUL R24, R10.reuse, R31 ;  /* 0x0000001f0a187220 */ /* 0x040fe20000400000 */
[C---:B------:R-:W-:Y:S01]  /*26f0*/  FMUL R28, R10.reuse, R35 ;  /* 0x000000230a1c7220 */ /* 0x040fe20000400000 */
[----:B------:R-:W-:Y:S01]  /*2700*/  FMUL R39, R10, R39 ;  /* 0x000000270a277220 */ /* 0x000fe20000400000 */
[C---:B------:R-:W-:Y:S01]  /*2710*/  FMUL R34, R13.reuse, R34 ;  /* 0x000000220d227220 */ /* 0x040fe20000400000 */
[----:B------:R-:W-:Y:S01]  /*2720*/  FMUL R16, R13, R16 ;  /* 0x000000100d107220 */ /* 0x000fe20000400000 */
[----:B------:R-:W-:Y:S01]  /*2730*/  FMUL R10, R15, R14 ;  /* 0x0000000e0f0a7220 */ /* 0x000fe20000400000 */
[----:B------:R-:W-:Y:S01]  /*2740*/  FMUL R14, R12, R3 ;  /* 0x000000030c0e7220 */ /* 0x000fe20000400000 */
[----:B------:R-:W-:Y:S01]  /*2750*/  FMUL R13, R21, R0 ;  /* 0x00000000150d7220 */ /* 0x000fe20000400000 */
[----:B------:R-:W-:Y:S01]  /*2760*/  FMUL R0, R23, R2 ;  /* 0x0000000217007220 */ /* 0x000fe20000400000 */
[----:B------:R-:W-:Y:S01]  /*2770*/  FMUL R7, R18, R7 ;  /* 0x0000000712077220 */ /* 0x000fe20000400000 */
[----:B------:R-:W-:Y:S01]  /*2780*/  IADD3 R2, P0, R5, c[0x0][0x180], RZ ;  /* 0x0000600005027a10 */ /* 0x000fe20007f1e0ff */
[----:B------:R-:W-:Y:S01]  /*2790*/  FMUL R22, R12, R27 ;  /* 0x0000001b0c167220 */ /* 0x000fe20000400000 */
[----:B------:R-:W-:-:S02]  /*27a0*/  F2FP.BF16.PACK_AB R12, R14, R19 ;  /* 0x000000130e0c723e */ /* 0x000fc400000010ff */
[----:B------:R-:W-:Y:S02]  /*27b0*/  F2FP.BF16.PACK_AB R13, R13, R34 ;  /* 0x000000220d0d723e */ /* 0x000fe400000010ff */
[----:B------:R-:W-:Y:S02]  /*27c0*/  F2FP.BF16.PACK_AB R14, R0, R17 ;  /* 0x00000011000e723e */ /* 0x000fe400000010ff */
[----:B------:R-:W-:Y:S02]  /*27d0*/  IADD3.X R3, R4, c[0x0][0x184], RZ, P0, !PT ;  /* 0x0000610004037a10 */ /* 0x000fe400007fe4ff */
[----:B------:R-:W-:Y:S01]  /*27e0*/  F2FP.BF16.PACK_AB R15, R7, R20 ;  /* 0x00000014070f723e */ /* 0x000fe200000010ff */
[----:B------:R-:W-:Y:S01]  /*27f0*/  FMUL R28, R23, R28 ;  /* 0x0000001c171c7220 */ /* 0x000fe20000400000 */
[----:B------:R-:W-:Y:S01]  /*2800*/  FMUL R21, R21, R24 ;  /* 0x0000001815157220 */ /* 0x000fe20000400000 */
[----:B------:R-:W-:Y:S01]  /*2810*/  FMUL R39, R18, R39 ;  /* 0x0000002712277220 */ /* 0x000fe20000400000 */
[----:B------:R-:W-:Y:S01]  /*2820*/  IADD3 R8, P0, R8, c[0x0][0x180], RZ ;  /* 0x0000600008087a10 */ /* 0x000fe20007f1e0ff */
[----:B------:R0:W-:Y:S01]  /*2830*/  @!P1 STG.E.128 [R2.64+0x1000], R12 ;  /* 0x0010000c02009986 */ /* 0x0001e2000c101d04 */
[----:B------:R-:W-:-:S02]  /*2840*/  F2FP.BF16.PACK_AB R20, R22, R11 ;  /* 0x0000000b1614723e */ /* 0x000fc400000010ff */
[----:B------:R-:W-:Y:S02]  /*2850*/  F2FP.BF16.PACK_AB R22, R28, R9 ;  /* 0x000000091c16723e */ /* 0x000fe400000010ff */
[----:B------:R-:W-:Y:S02]  /*2860*/  F2FP.BF16.PACK_AB R21, R21, R16 ;  /* 0x000000101515723e */ /* 0x000fe400000010ff */
[----:B------:R-:W-:Y:S02]  /*2870*/  F2FP.BF16.PACK_AB R23, R39, R10 ;  /* 0x0000000a2717723e */ /* 0x000fe400000010ff */
[----:B------:R-:W-:Y:S01]  /*2880*/  IADD3.X R9, R6, c[0x0][0x184], RZ, P0, !PT ;  /* 0x0000610006097a10 */ /* 0x000fe200007fe4ff */
[----:B------:R-:W-:Y:S06]  /*2890*/  @P1 EXIT ;  /* 0x000000000000194d */ /* 0x000fec0003800000 */
[----:B------:R-:W-:Y:S01]  /*28a0*/  STG.E.128 [R8.64+0x1000], R20 ;  /* 0x0010001408007986 */ /* 0x000fe2000c101d04 */
[----:B------:R-:W-:Y:S05]  /*28b0*/  EXIT ;  /* 0x000000000000794d */ /* 0x000fea0003800000 */
.L_x_1:
[----:B------:R-:W-:-:S00]  /*28c0*/  BRA `(.L_x_1) ;  /* 0xfffffff000007947 */ /* 0x000fc0000383ffff */
[----:B------:R-:W-:-:S00]  /*28d0*/  NOP ;  /* 0x0000000000007918 */ /* 0x000fc00000000000 */
        /* <DEDUP_REMOVED lines=10> */
.L_x_2:


//--------------------- .nv.global.init           --------------------------
	.section	.nv.global.init,"aw",@progbits
.nv.global.init:
	.type		assertFunc_0,@object
	.size		assertFunc_0,(_$_str - assertFunc_0)
assertFunc_0:
        /*0000*/ 	.byte	0x75, 0x6e, 0x6b, 0x6e, 0x6f, 0x77, 0x6e, 0x00
	.type		_$_str,@object
	.size		_$_str,(assertMessage_0 - _$_str)
_$_str:
        /*0008*/ 	.byte	0x5f, 0x5f, 0x43, 0x55, 0x44, 0x41, 0x5f, 0x46, 0x54, 0x5a, 0x00
	.type		assertMessage_0,@object
	.size		assertMessage_0,(assertFile_0 - assertMessage_0)
assertMessage_0:
        /*0013*/ 	.byte	0x69, 0x6e, 0x64, 0x65, 0x78, 0x20, 0x6f, 0x75, 0x74, 0x20, 0x6f, 0x66, 0x20, 0x62, 0x6f, 0x75
        /*0023*/ 	.byte	0x6e, 0x64, 0x73, 0x3a, 0x20, 0x30, 0x20, 0x3c, 0x3d, 0x20, 0x74, 0x6d, 0x70, 0x34, 0x20, 0x3c
        /*0033*/ 	.byte	0x20, 0x33, 0x32, 0x31, 0x32, 0x38, 0x00
	.type		assertFile_0,@object
	.size		assertFile_0,(.L_1 - assertFile_0)
assertFile_0:
        /*003a*/ 	.byte	0x2f, 0x74, 0x6d, 0x70, 0x2f, 0x74, 0x6f, 0x72, 0x63, 0x68, 0x69, 0x6e, 0x64, 0x75, 0x63, 0x74
        /*004a*/ 	.byte	0x6f, 0x72, 0x5f, 0x72, 0x6f, 0x6f, 0x74, 0x2f, 0x71, 0x71, 0x2f, 0x63, 0x71, 0x71, 0x74, 0x6e
        /*005a*/ 	.byte	0x35, 0x6c, 0x6d, 0x62, 0x61, 0x69, 0x64, 0x61, 0x37, 0x64, 0x77, 0x66, 0x6a, 0x68, 0x36, 0x77
        /*006a*/ 	.byte	0x32, 0x6f, 0x64, 0x70, 0x6b, 0x67, 0x70, 0x75, 0x6c, 0x36, 0x6d, 0x6d, 0x67, 0x68, 0x75, 0x63
        /*007a*/ 	.byte	0x79, 0x79, 0x34, 0x78, 0x72, 0x67, 0x71, 0x77, 0x73, 0x74, 0x64, 0x77, 0x72, 0x6b, 0x72, 0x2e
        /*008a*/ 	.byte	0x70, 0x79, 0x00
.L_1:


//--------------------- .nv.shared.triton_red_fused__to_copy_add_embedding_mean_mul_pow_rsqrt_5 --------------------------
	.section	.nv.shared.triton_red_fused__to_copy_add_embedding_mean_mul_pow_rsqrt_5,"aw",@nobits
	.sectionflags	@""
	.align	16


//--------------------- SYMBOLS --------------------------

	.type		__assertfail,@function
